	.headerflags	@"EF_CUDA_TEXMODE_UNIFIED EF_CUDA_64BIT_ADDRESS EF_CUDA_ACCELERATORS EF_CUDA_SM90 EF_CUDA_VIRTUAL_SM(EF_CUDA_SM90)"
	.elftype	@"ET_EXEC"


//--------------------- .nv.info                  --------------------------
	.section	.nv.info,"",@"SHT_CUDA_INFO"
	.align	4


	//----- nvinfo : EIATTR_REGCOUNT
	.align		4
        /*0000*/ 	.byte	0x04, 0x2f
        /*0002*/ 	.short	(.L_1 - .L_0)
	.align		4
.L_0:
        /*0004*/ 	.word	index@(triton_per_fused_sort_0)
        /*0008*/ 	.word	0x00000020


	//----- nvinfo : EIATTR_MIN_STACK_SIZE
	.align		4
.L_1:
        /*000c*/ 	.byte	0x04, 0x12
        /*000e*/ 	.short	(.L_3 - .L_2)
	.align		4
.L_2:
        /*0010*/ 	.word	index@(triton_per_fused_sort_0)
        /*0014*/ 	.word	0x00000000


	//----- nvinfo : EIATTR_FRAME_SIZE
	.align		4
.L_3:
        /*0018*/ 	.byte	0x04, 0x11
        /*001a*/ 	.short	(.L_5 - .L_4)
	.align		4
.L_4:
        /*001c*/ 	.word	index@(triton_per_fused_sort_0)
        /*0020*/ 	.word	0x00000000


	//----- nvinfo : EIATTR_MIN_STACK_SIZE
	.align		4
.L_5:
        /*0024*/ 	.byte	0x04, 0x12
        /*0026*/ 	.short	(.L_7 - .L_6)
	.align		4
.L_6:
        /*0028*/ 	.word	index@(triton_per_fused_sort_0)
        /*002c*/ 	.word	0x00000000
.L_7:


//--------------------- .nv.info.triton_per_fused_sort_0 --------------------------
	.section	.nv.info.triton_per_fused_sort_0,"",@"SHT_CUDA_INFO"
	.sectionflags	@""
	.align	4


	//----- nvinfo : EIATTR_CUDA_API_VERSION
	.align		4
        /*0000*/ 	.byte	0x04, 0x37
        /*0002*/ 	.short	(.L_9 - .L_8)
.L_8:
        /*0004*/ 	.word	0x0000007c


	//----- nvinfo : EIATTR_KPARAM_INFO
	.align		4
.L_9:
        /*0008*/ 	.byte	0x04, 0x17
        /*000a*/ 	.short	(.L_11 - .L_10)
.L_10:
        /*000c*/ 	.word	0x00000000
        /*0010*/ 	.short	0x0002
        /*0012*/ 	.short	0x0010
        /*0014*/ 	.byte	0x00, 0xf0, 0x11, 0x00


	//----- nvinfo : EIATTR_KPARAM_INFO
	.align		4
.L_11:
        /*0018*/ 	.byte	0x04, 0x17
        /*001a*/ 	.short	(.L_13 - .L_12)
.L_12:
        /*001c*/ 	.word	0x00000000
        /*0020*/ 	.short	0x0001
        /*0022*/ 	.short	0x0008
        /*0024*/ 	.byte	0x00, 0xf4, 0x21, 0x00


	//----- nvinfo : EIATTR_KPARAM_INFO
	.align		4
.L_13:
        /*0028*/ 	.byte	0x04, 0x17
        /*002a*/ 	.short	(.L_15 - .L_14)
.L_14:
        /*002c*/ 	.word	0x00000000
        /*0030*/ 	.short	0x0000
        /*0032*/ 	.short	0x0000
        /*0034*/ 	.byte	0x00, 0xf4, 0x21, 0x00


	//----- nvinfo : EIATTR_SPARSE_MMA_MASK
	.align		4
.L_15:
        /*0038*/ 	.byte	0x03, 0x50
        /*003a*/ 	.short	0x0000


	//----- nvinfo : EIATTR_MAXREG_COUNT
	.align		4
        /*003c*/ 	.byte	0x03, 0x1b
        /*003e*/ 	.short	0x00ff


	//----- nvinfo : EIATTR_COOP_GROUP_MASK_REGIDS
	.align		4
        /*0040*/ 	.byte	0x04, 0x29
        /*0042*/ 	.short	(.L_17 - .L_16)


	//   ....[0]....
.L_16:
        /*0044*/ 	.word	0xffffffff


	//   ....[1]....
        /*0048*/ 	.word	0xffffffff


	//   ....[2]....
        /*004c*/ 	.word	0xffffffff


	//   ....[3]....
        /*0050*/ 	.word	0xffffffff


	//   ....[4]....
        /*0054*/ 	.word	0xffffffff


	//   ....[5]....
        /*0058*/ 	.word	0xffffffff


	//   ....[6]....
        /*005c*/ 	.word	0xffffffff


	//   ....[7]....
        /*0060*/ 	.word	0xffffffff


	//   ....[8]....
        /*0064*/ 	.word	0xffffffff


	//   ....[9]....
        /*0068*/ 	.word	0xffffffff


	//   ....[10]....
        /*006c*/ 	.word	0xffffffff


	//   ....[11]....
        /*0070*/ 	.word	0xffffffff


	//   ....[12]....
        /*0074*/ 	.word	0xffffffff


	//   ....[13]....
        /*0078*/ 	.word	0xffffffff


	//   ....[14]....
        /*007c*/ 	.word	0xffffffff


	//   ....[15]....
        /*0080*/ 	.word	0xffffffff


	//   ....[16]....
        /*0084*/ 	.word	0xffffffff


	//   ....[17]....
        /*0088*/ 	.word	0xffffffff


	//   ....[18]....
        /*008c*/ 	.word	0xffffffff


	//   ....[19]....
        /*0090*/ 	.word	0xffffffff


	//   ....[20]....
        /*0094*/ 	.word	0xffffffff


	//   ....[21]....
        /*0098*/ 	.word	0xffffffff


	//   ....[22]....
        /*009c*/ 	.word	0xffffffff


	//   ....[23]....
        /*00a0*/ 	.word	0xffffffff


	//   ....[24]....
        /*00a4*/ 	.word	0xffffffff


	//   ....[25]....
        /*00a8*/ 	.word	0xffffffff


	//   ....[26]....
        /*00ac*/ 	.word	0xffffffff


	//   ....[27]....
        /*00b0*/ 	.word	0xffffffff


	//   ....[28]....
        /*00b4*/ 	.word	0xffffffff


	//   ....[29]....
        /*00b8*/ 	.word	0xffffffff


	//   ....[30]....
        /*00bc*/ 	.word	0xffffffff


	//   ....[31]....
        /*00c0*/ 	.word	0xffffffff


	//   ....[32]....
        /*00c4*/ 	.word	0xffffffff


	//   ....[33]....
        /*00c8*/ 	.word	0xffffffff


	//   ....[34]....
        /*00cc*/ 	.word	0xffffffff


	//   ....[35]....
        /*00d0*/ 	.word	0xffffffff


	//   ....[36]....
        /*00d4*/ 	.word	0xffffffff


	//   ....[37]....
        /*00d8*/ 	.word	0xffffffff


	//   ....[38]....
        /*00dc*/ 	.word	0xffffffff


	//   ....[39]....
        /*00e0*/ 	.word	0xffffffff


	//   ....[40]....
        /*00e4*/ 	.word	0xffffffff


	//   ....[41]....
        /*00e8*/ 	.word	0xffffffff


	//   ....[42]....
        /*00ec*/ 	.word	0xffffffff


	//   ....[43]....
        /*00f0*/ 	.word	0xffffffff


	//   ....[44]....
        /*00f4*/ 	.word	0xffffffff


	//   ....[45]....
        /*00f8*/ 	.word	0xffffffff


	//   ....[46]....
        /*00fc*/ 	.word	0xffffffff


	//   ....[47]....
        /*0100*/ 	.word	0xffffffff


	//   ....[48]....
        /*0104*/ 	.word	0xffffffff


	//   ....[49]....
        /*0108*/ 	.word	0xffffffff


	//   ....[50]....
        /*010c*/ 	.word	0xffffffff


	//   ....[51]....
        /*0110*/ 	.word	0xffffffff


	//   ....[52]....
        /*0114*/ 	.word	0xffffffff


	//   ....[53]....
        /*0118*/ 	.word	0xffffffff


	//   ....[54]....
        /*011c*/ 	.word	0xffffffff


	//   ....[55]....
        /*0120*/ 	.word	0xffffffff


	//   ....[56]....
        /*0124*/ 	.word	0xffffffff


	//   ....[57]....
        /*0128*/ 	.word	0xffffffff


	//   ....[58]....
        /*012c*/ 	.word	0xffffffff


	//   ....[59]....
        /*0130*/ 	.word	0xffffffff


	//   ....[60]....
        /*0134*/ 	.word	0xffffffff


	//   ....[61]....
        /*0138*/ 	.word	0xffffffff


	//   ....[62]....
        /*013c*/ 	.word	0xffffffff


	//   ....[63]....
        /*0140*/ 	.word	0xffffffff


	//   ....[64]....
        /*0144*/ 	.word	0xffffffff


	//   ....[65]....
        /*0148*/ 	.word	0xffffffff


	//   ....[66]....
        /*014c*/ 	.word	0xffffffff


	//   ....[67]....
        /*0150*/ 	.word	0xffffffff


	//   ....[68]....
        /*0154*/ 	.word	0xffffffff


	//   ....[69]....
        /*0158*/ 	.word	0xffffffff


	//   ....[70]....
        /*015c*/ 	.word	0xffffffff


	//   ....[71]....
        /*0160*/ 	.word	0xffffffff


	//   ....[72]....
        /*0164*/ 	.word	0xffffffff


	//   ....[73]....
        /*0168*/ 	.word	0xffffffff


	//   ....[74]....
        /*016c*/ 	.word	0xffffffff


	//   ....[75]....
        /*0170*/ 	.word	0xffffffff


	//   ....[76]....
        /*0174*/ 	.word	0xffffffff


	//   ....[77]....
        /*0178*/ 	.word	0xffffffff


	//   ....[78]....
        /*017c*/ 	.word	0xffffffff


	//   ....[79]....
        /*0180*/ 	.word	0xffffffff


	//   ....[80]....
        /*0184*/ 	.word	0xffffffff


	//   ....[81]....
        /*0188*/ 	.word	0xffffffff


	//   ....[82]....
        /*018c*/ 	.word	0xffffffff


	//   ....[83]....
        /*0190*/ 	.word	0xffffffff


	//   ....[84]....
        /*0194*/ 	.word	0xffffffff


	//   ....[85]....
        /*0198*/ 	.word	0xffffffff


	//   ....[86]....
        /*019c*/ 	.word	0xffffffff


	//   ....[87]....
        /*01a0*/ 	.word	0xffffffff


	//   ....[88]....
        /*01a4*/ 	.word	0xffffffff


	//   ....[89]....
        /*01a8*/ 	.word	0xffffffff


	//   ....[90]....
        /*01ac*/ 	.word	0xffffffff


	//   ....[91]....
        /*01b0*/ 	.word	0xffffffff


	//   ....[92]....
        /*01b4*/ 	.word	0xffffffff


	//   ....[93]....
        /*01b8*/ 	.word	0xffffffff


	//   ....[94]....
        /*01bc*/ 	.word	0xffffffff


	//   ....[95]....
        /*01c0*/ 	.word	0xffffffff


	//   ....[96]....
        /*01c4*/ 	.word	0xffffffff


	//   ....[97]....
        /*01c8*/ 	.word	0xffffffff


	//   ....[98]....
        /*01cc*/ 	.word	0xffffffff


	//   ....[99]....
        /*01d0*/ 	.word	0xffffffff


	//   ....[100]....
        /*01d4*/ 	.word	0xffffffff


	//   ....[101]....
        /*01d8*/ 	.word	0xffffffff


	//   ....[102]....
        /*01dc*/ 	.word	0xffffffff


	//   ....[103]....
        /*01e0*/ 	.word	0xffffffff


	//   ....[104]....
        /*01e4*/ 	.word	0xffffffff


	//   ....[105]....
        /*01e8*/ 	.word	0xffffffff


	//   ....[106]....
        /*01ec*/ 	.word	0xffffffff


	//   ....[107]....
        /*01f0*/ 	.word	0xffffffff


	//   ....[108]....
        /*01f4*/ 	.word	0xffffffff


	//   ....[109]....
        /*01f8*/ 	.word	0xffffffff


	//   ....[110]....
        /*01fc*/ 	.word	0xffffffff


	//   ....[111]....
        /*0200*/ 	.word	0xffffffff


	//   ....[112]....
        /*0204*/ 	.word	0xffffffff


	//   ....[113]....
        /*0208*/ 	.word	0xffffffff


	//   ....[114]....
        /*020c*/ 	.word	0xffffffff


	//   ....[115]....
        /*0210*/ 	.word	0xffffffff


	//   ....[116]....
        /*0214*/ 	.word	0xffffffff


	//   ....[117]....
        /*0218*/ 	.word	0xffffffff


	//   ....[118]....
        /*021c*/ 	.word	0xffffffff


	//   ....[119]....
        /*0220*/ 	.word	0xffffffff


	//   ....[120]....
        /*0224*/ 	.word	0xffffffff


	//   ....[121]....
        /*0228*/ 	.word	0xffffffff


	//   ....[122]....
        /*022c*/ 	.word	0xffffffff


	//   ....[123]....
        /*0230*/ 	.word	0xffffffff


	//   ....[124]....
        /*0234*/ 	.word	0xffffffff


	//   ....[125]....
        /*0238*/ 	.word	0xffffffff


	//   ....[126]....
        /*023c*/ 	.word	0xffffffff


	//   ....[127]....
        /*0240*/ 	.word	0xffffffff


	//   ....[128]....
        /*0244*/ 	.word	0xffffffff


	//   ....[129]....
        /*0248*/ 	.word	0xffffffff


	//   ....[130]....
        /*024c*/ 	.word	0xffffffff


	//   ....[131]....
        /*0250*/ 	.word	0xffffffff


	//   ....[132]....
        /*0254*/ 	.word	0xffffffff


	//   ....[133]....
        /*0258*/ 	.word	0xffffffff


	//   ....[134]....
        /*025c*/ 	.word	0xffffffff


	//   ....[135]....
        /*0260*/ 	.word	0xffffffff


	//   ....[136]....
        /*0264*/ 	.word	0xffffffff


	//   ....[137]....
        /*0268*/ 	.word	0xffffffff


	//   ....[138]....
        /*026c*/ 	.word	0xffffffff


	//   ....[139]....
        /*0270*/ 	.word	0xffffffff


	//   ....[140]....
        /*0274*/ 	.word	0xffffffff


	//   ....[141]....
        /*0278*/ 	.word	0xffffffff


	//   ....[142]....
        /*027c*/ 	.word	0xffffffff


	//   ....[143]....
        /*0280*/ 	.word	0xffffffff


	//   ....[144]....
        /*0284*/ 	.word	0xffffffff


	//   ....[145]....
        /*0288*/ 	.word	0xffffffff


	//   ....[146]....
        /*028c*/ 	.word	0xffffffff


	//   ....[147]....
        /*0290*/ 	.word	0xffffffff


	//   ....[148]....
        /*0294*/ 	.word	0xffffffff


	//   ....[149]....
        /*0298*/ 	.word	0xffffffff


	//   ....[150]....
        /*029c*/ 	.word	0xffffffff


	//   ....[151]....
        /*02a0*/ 	.word	0xffffffff


	//   ....[152]....
        /*02a4*/ 	.word	0xffffffff


	//   ....[153]....
        /*02a8*/ 	.word	0xffffffff


	//   ....[154]....
        /*02ac*/ 	.word	0xffffffff


	//   ....[155]....
        /*02b0*/ 	.word	0xffffffff


	//   ....[156]....
        /*02b4*/ 	.word	0xffffffff


	//   ....[157]....
        /*02b8*/ 	.word	0xffffffff


	//   ....[158]....
        /*02bc*/ 	.word	0xffffffff


	//   ....[159]....
        /*02c0*/ 	.word	0xffffffff


	//   ....[160]....
        /*02c4*/ 	.word	0xffffffff


	//   ....[161]....
        /*02c8*/ 	.word	0xffffffff


	//   ....[162]....
        /*02cc*/ 	.word	0xffffffff


	//   ....[163]....
        /*02d0*/ 	.word	0xffffffff


	//   ....[164]....
        /*02d4*/ 	.word	0xffffffff


	//   ....[165]....
        /*02d8*/ 	.word	0xffffffff


	//   ....[166]....
        /*02dc*/ 	.word	0xffffffff


	//   ....[167]....
        /*02e0*/ 	.word	0xffffffff


	//----- nvinfo : EIATTR_COOP_GROUP_INSTR_OFFSETS
	.align		4
.L_17:
        /*02e4*/ 	.byte	0x04, 0x28
        /*02e6*/ 	.short	(.L_19 - .L_18)


	//   ....[0]....
.L_18:
        /*02e8*/ 	.word	0x00000310


	//   ....[1]....
        /*02ec*/ 	.word	0x00000350


	//   ....[2]....
        /*02f0*/ 	.word	0x00000370


	//   ....[3]....
        /*02f4*/ 	.word	0x00000400


	//   ....[4]....
        /*02f8*/ 	.word	0x00000420


	//   ....[5]....
        /*02fc*/ 	.word	0x00000430


	//   ....[6]....
        /*0300*/ 	.word	0x000004d0


	//   ....[7]....
        /*0304*/ 	.word	0x00000500


	//   ....[8]....
        /*0308*/ 	.word	0x00000700


	//   ....[9]....
        /*030c*/ 	.word	0x00000730


	//   ....[10]....
        /*0310*/ 	.word	0x000007b0


	//   ....[11]....
        /*0314*/ 	.word	0x00000800


	//   ....[12]....
        /*0318*/ 	.word	0x00000830


	//   ....[13]....
        /*031c*/ 	.word	0x00000870


	//   ....[14]....
        /*0320*/ 	.word	0x00000890


	//   ....[15]....
        /*0324*/ 	.word	0x00000900


	//   ....[16]....
        /*0328*/ 	.word	0x00000980


	//   ....[17]....
        /*032c*/ 	.word	0x000009a0


	//   ....[18]....
        /*0330*/ 	.word	0x00000a10


	//   ....[19]....
        /*0334*/ 	.word	0x00000a70


	//   ....[20]....
        /*0338*/ 	.word	0x00000ac0


	//   ....[21]....
        /*033c*/ 	.word	0x00000ae0


	//   ....[22]....
        /*0340*/ 	.word	0x00000b10


	//   ....[23]....
        /*0344*/ 	.word	0x00000b70


	//   ....[24]....
        /*0348*/ 	.word	0x00000dc0


	//   ....[25]....
        /*034c*/ 	.word	0x00000df0


	//   ....[26]....
        /*0350*/ 	.word	0x00000e50


	//   ....[27]....
        /*0354*/ 	.word	0x00000e70


	//   ....[28]....
        /*0358*/ 	.word	0x00000ef0


	//   ....[29]....
        /*035c*/ 	.word	0x00000f50


	//   ....[30]....
        /*0360*/ 	.word	0x00000f90


	//   ....[31]....
        /*0364*/ 	.word	0x00000fa0


	//   ....[32]....
        /*0368*/ 	.word	0x00001010


	//   ....[33]....
        /*036c*/ 	.word	0x00001080


	//   ....[34]....
        /*0370*/ 	.word	0x00001100


	//   ....[35]....
        /*0374*/ 	.word	0x00001140


	//   ....[36]....
        /*0378*/ 	.word	0x000011b0


	//   ....[37]....
        /*037c*/ 	.word	0x000011d0


	//   ....[38]....
        /*0380*/ 	.word	0x000011f0


	//   ....[39]....
        /*0384*/ 	.word	0x00001210


	//   ....[40]....
        /*0388*/ 	.word	0x00001280


	//   ....[41]....
        /*038c*/ 	.word	0x00001310


	//   ....[42]....
        /*0390*/ 	.word	0x00001340


	//   ....[43]....
        /*0394*/ 	.word	0x00001380


	//   ....[44]....
        /*0398*/ 	.word	0x000013e0


	//   ....[45]....
        /*039c*/ 	.word	0x00001450


	//   ....[46]....
        /*03a0*/ 	.word	0x00001470


	//   ....[47]....
        /*03a4*/ 	.word	0x000014d0


	//   ....[48]....
        /*03a8*/ 	.word	0x000016e0


	//   ....[49]....
        /*03ac*/ 	.word	0x00001710


	//   ....[50]....
        /*03b0*/ 	.word	0x000017b0


	//   ....[51]....
        /*03b4*/ 	.word	0x000017e0


	//   ....[52]....
        /*03b8*/ 	.word	0x00001820


	//   ....[53]....
        /*03bc*/ 	.word	0x00001860


	//   ....[54]....
        /*03c0*/ 	.word	0x000018c0


	//   ....[55]....
        /*03c4*/ 	.word	0x00001900


	//   ....[56]....
        /*03c8*/ 	.word	0x00001960


	//   ....[57]....
        /*03cc*/ 	.word	0x00001970


	//   ....[58]....
        /*03d0*/ 	.word	0x000019f0


	//   ....[59]....
        /*03d4*/ 	.word	0x00001a50


	//   ....[60]....
        /*03d8*/ 	.word	0x00001a80


	//   ....[61]....
        /*03dc*/ 	.word	0x00001af0


	//   ....[62]....
        /*03e0*/ 	.word	0x00001b10


	//   ....[63]....
        /*03e4*/ 	.word	0x00001ba0


	//   ....[64]....
        /*03e8*/ 	.word	0x00001c10


	//   ....[65]....
        /*03ec*/ 	.word	0x00001c60


	//   ....[66]....
        /*03f0*/ 	.word	0x00001c70


	//   ....[67]....
        /*03f4*/ 	.word	0x00001cf0


	//   ....[68]....
        /*03f8*/ 	.word	0x00001d50


	//   ....[69]....
        /*03fc*/ 	.word	0x00001d70


	//   ....[70]....
        /*0400*/ 	.word	0x00001e00


	//   ....[71]....
        /*0404*/ 	.word	0x00001e20


	//   ....[72]....
        /*0408*/ 	.word	0x00001eb0


	//   ....[73]....
        /*040c*/ 	.word	0x00001ed0


	//   ....[74]....
        /*0410*/ 	.word	0x00001f00


	//   ....[75]....
        /*0414*/ 	.word	0x00001f50


	//   ....[76]....
        /*0418*/ 	.word	0x00001fd0


	//   ....[77]....
        /*041c*/ 	.word	0x00001ff0


	//   ....[78]....
        /*0420*/ 	.word	0x00002050


	//   ....[79]....
        /*0424*/ 	.word	0x00002080


	//   ....[80]....
        /*0428*/ 	.word	0x000022e0


	//   ....[81]....
        /*042c*/ 	.word	0x000022f0


	//   ....[82]....
        /*0430*/ 	.word	0x00002320


	//   ....[83]....
        /*0434*/ 	.word	0x00002380


	//   ....[84]....
        /*0438*/ 	.word	0x000023c0


	//   ....[85]....
        /*043c*/ 	.word	0x00002430


	//   ....[86]....
        /*0440*/ 	.word	0x000024a0


	//   ....[87]....
        /*0444*/ 	.word	0x000024c0


	//   ....[88]....
        /*0448*/ 	.word	0x00002550


	//   ....[89]....
        /*044c*/ 	.word	0x00002560


	//   ....[90]....
        /*0450*/ 	.word	0x000025f0


	//   ....[91]....
        /*0454*/ 	.word	0x00002610


	//   ....[92]....
        /*0458*/ 	.word	0x00002640


	//   ....[93]....
        /*045c*/ 	.word	0x000026a0


	//   ....[94]....
        /*0460*/ 	.word	0x00002700


	//   ....[95]....
        /*0464*/ 	.word	0x00002740


	//   ....[96]....
        /*0468*/ 	.word	0x00002780


	//   ....[97]....
        /*046c*/ 	.word	0x000027e0


	//   ....[98]....
        /*0470*/ 	.word	0x00002850


	//   ....[99]....
        /*0474*/ 	.word	0x00002890


	//   ....[100]....
        /*0478*/ 	.word	0x000028c0


	//   ....[101]....
        /*047c*/ 	.word	0x00002920


	//   ....[102]....
        /*0480*/ 	.word	0x00002980


	//   ....[103]....
        /*0484*/ 	.word	0x000029c0


	//   ....[104]....
        /*0488*/ 	.word	0x00002a20


	//   ....[105]....
        /*048c*/ 	.word	0x00002a60


	//   ....[106]....
        /*0490*/ 	.word	0x00002ac0


	//   ....[107]....
        /*0494*/ 	.word	0x00002b00


	//   ....[108]....
        /*0498*/ 	.word	0x00002b80


	//   ....[109]....
        /*049c*/ 	.word	0x00002ba0


	//   ....[110]....
        /*04a0*/ 	.word	0x00002c10


	//   ....[111]....
        /*04a4*/ 	.word	0x00002c40


	//   ....[112]....
        /*04a8*/ 	.word	0x00002cc0


	//   ....[113]....
        /*04ac*/ 	.word	0x00002cf0


	//   ....[114]....
        /*04b0*/ 	.word	0x00002d70


	//   ....[115]....
        /*04b4*/ 	.word	0x00002d80


	//   ....[116]....
        /*04b8*/ 	.word	0x00002e10


	//   ....[117]....
        /*04bc*/ 	.word	0x00002e20


	//   ....[118]....
        /*04c0*/ 	.word	0x00002eb0


	//   ....[119]....
        /*04c4*/ 	.word	0x00002ec0


	//   ....[120]....
        /*04c8*/ 	.word	0x000031f0


	//   ....[121]....
        /*04cc*/ 	.word	0x00003200


	//   ....[122]....
        /*04d0*/ 	.word	0x00003220


	//   ....[123]....
        /*04d4*/ 	.word	0x00003270


	//   ....[124]....
        /*04d8*/ 	.word	0x000033f0


	//   ....[125]....
        /*04dc*/ 	.word	0x00003400


	//   ....[126]....
        /*04e0*/ 	.word	0x00003420


	//   ....[127]....
        /*04e4*/ 	.word	0x00003440


	//   ....[128]....
        /*04e8*/ 	.word	0x000035b0


	//   ....[129]....
        /*04ec*/ 	.word	0x000035e0


	//   ....[130]....
        /*04f0*/ 	.word	0x00003660


	//   ....[131]....
        /*04f4*/ 	.word	0x00003690


	//   ....[132]....
        /*04f8*/ 	.word	0x000036b0


	//   ....[133]....
        /*04fc*/ 	.word	0x000036f0


	//   ....[134]....
        /*0500*/ 	.word	0x00003720


	//   ....[135]....
        /*0504*/ 	.word	0x00003750


	//   ....[136]....
        /*0508*/ 	.word	0x000037b0


	//   ....[137]....
        /*050c*/ 	.word	0x00003860


	//   ....[138]....
        /*0510*/ 	.word	0x000038e0


	//   ....[139]....
        /*0514*/ 	.word	0x00003900


	//   ....[140]....
        /*0518*/ 	.word	0x00003940


	//   ....[141]....
        /*051c*/ 	.word	0x00003960


	//   ....[142]....
        /*0520*/ 	.word	0x00003980


	//   ....[143]....
        /*0524*/ 	.word	0x000039a0


	//   ....[144]....
        /*0528*/ 	.word	0x00003a60


	//   ....[145]....
        /*052c*/ 	.word	0x00003b40


	//   ....[146]....
        /*0530*/ 	.word	0x00003b70


	//   ....[147]....
        /*0534*/ 	.word	0x00003ba0


	//   ....[148]....
        /*0538*/ 	.word	0x00003bd0


	//   ....[149]....
        /*053c*/ 	.word	0x00003be0


	//   ....[150]....
        /*0540*/ 	.word	0x00003bf0


	//   ....[151]....
        /*0544*/ 	.word	0x00003c00


	//   ....[152]....
        /*0548*/ 	.word	0x00003db0


	//   ....[153]....
        /*054c*/ 	.word	0x00003dd0


	//   ....[154]....
        /*0550*/ 	.word	0x00003e00


	//   ....[155]....
        /*0554*/ 	.word	0x00003e30


	//   ....[156]....
        /*0558*/ 	.word	0x00003e40


	//   ....[157]....
        /*055c*/ 	.word	0x00003e50


	//   ....[158]....
        /*0560*/ 	.word	0x00003e60


	//   ....[159]....
        /*0564*/ 	.word	0x00003e80


	//   ....[160]....
        /*0568*/ 	.word	0x00004040


	//   ....[161]....
        /*056c*/ 	.word	0x00004070


	//   ....[162]....
        /*0570*/ 	.word	0x000040a0


	//   ....[163]....
        /*0574*/ 	.word	0x000040b0


	//   ....[164]....
        /*0578*/ 	.word	0x000040c0


	//   ....[165]....
        /*057c*/ 	.word	0x000040d0


	//   ....[166]....
        /*0580*/ 	.word	0x000040e0


	//   ....[167]....
        /*0584*/ 	.word	0x000040f0


	//----- nvinfo : EIATTR_EXIT_INSTR_OFFSETS
	.align		4
.L_19:
        /*0588*/ 	.byte	0x04, 0x1c
        /*058a*/ 	.short	(.L_21 - .L_20)


	//   ....[0]....
.L_20:
        /*058c*/ 	.word	0x000043f0


	//----- nvinfo : EIATTR_REQNTID
	.align		4
.L_21:
        /*0590*/ 	.byte	0x04, 0x10
        /*0592*/ 	.short	(.L_23 - .L_22)
.L_22:
        /*0594*/ 	.word	0x00000040
        /*0598*/ 	.word	0x00000001
        /*059c*/ 	.word	0x00000001


	//----- nvinfo : EIATTR_CBANK_PARAM_SIZE
	.align		4
.L_23:
        /*05a0*/ 	.byte	0x03, 0x19
        /*05a2*/ 	.short	0x0014


	//----- nvinfo : EIATTR_PARAM_CBANK
	.align		4
        /*05a4*/ 	.byte	0x04, 0x0a
        /*05a6*/ 	.short	(.L_25 - .L_24)
	.align		4
.L_24:
        /*05a8*/ 	.word	index@(.nv.constant0.triton_per_fused_sort_0)
        /*05ac*/ 	.short	0x0210
        /*05ae*/ 	.short	0x0014


	//----- nvinfo : EIATTR_SW_WAR
	.align		4
.L_25:
        /*05b0*/ 	.byte	0x04, 0x36
        /*05b2*/ 	.short	(.L_27 - .L_26)
.L_26:
        /*05b4*/ 	.word	0x00000008
.L_27:


//--------------------- .nv.callgraph             --------------------------
	.section	.nv.callgraph,"",@"SHT_CUDA_CALLGRAPH"
	.align	4
	.sectionentsize	8
	.align		4
        /*0000*/ 	.word	0x00000000
	.align		4
        /*0004*/ 	.word	0xffffffff
	.align		4
        /*0008*/ 	.word	0x00000000
	.align		4
        /*000c*/ 	.word	0xfffffffe
	.align		4
        /*0010*/ 	.word	0x00000000
	.align		4
        /*0014*/ 	.word	0xfffffffd
	.align		4
        /*0018*/ 	.word	0x00000000
	.align		4
        /*001c*/ 	.word	0xfffffffc


//--------------------- .text.triton_per_fused_sort_0 --------------------------
	.section	.text.triton_per_fused_sort_0,"ax",@progbits
	.sectionflags	@"SHF_BARRIERS=1"
	.align	128
        .global         triton_per_fused_sort_0
        .type           triton_per_fused_sort_0,@function
        .size           triton_per_fused_sort_0,(.L_x_1 - triton_per_fused_sort_0)
        .other          triton_per_fused_sort_0,@"STO_CUDA_ENTRY STV_DEFAULT"
triton_per_fused_sort_0:
.text.triton_per_fused_sort_0:
[----:B------:R-:W-:Y:S01]  /*0000*/  LDC R1, c[0x0][0x28] ;  /* 0x00000a00ff017b82 */ /* 0x000fe20000000800 */
[----:B------:R-:W1:Y:S07]  /*0010*/  S2R R25, SR_TID.X ;  /* 0x0000000000197919 */ /* 0x000e6e0000002100 */
[----:B------:R-:W2:Y:S01]  /*0020*/  LDC.64 R6, c[0x0][0x210] ;  /* 0x00008400ff067b82 */ /* 0x000ea20000000a00 */
[----:B------:R-:W-:Y:S01]  /*0030*/  ULDC.64 UR6, c[0x0][0x208] ;  /* 0x0000820000067ab9 */ /* 0x000fe20000000a00 */
[----:B-1----:R-:W-:-:S05]  /*0040*/  IMAD.SHL.U32 R9, R25, 0x4, RZ ;  /* 0x0000000419097824 */ /* 0x002fca00078e00ff */
[----:B------:R-:W-:-:S05]  /*0050*/  LOP3.LUT R9, R9, 0xfc, RZ, 0xc0, !PT ;  /* 0x000000fc09097812 */ /* 0x000fca00078ec0ff */
[----:B--2---:R-:W-:-:S06]  /*0060*/  IMAD.WIDE.U32 R6, R9, 0x4, R6 ;  /* 0x0000000409067825 */ /* 0x004fcc00078e0006 */
[----:B------:R-:W2:Y:S01]  /*0070*/  LDG.E.128 R4, desc[UR6][R6.64] ;  /* 0x0000000606047981 */ /* 0x000ea2000c1e1d00 */
[----:B------:R-:W1:Y:S01]  /*0080*/  S2UR UR5, SR_CgaCtaId ;  /* 0x00000000000579c3 */ /* 0x000e620000008800 */
[----:B------:R-:W-:Y:S02]  /*0090*/  UMOV UR4, 0x400 ;  /* 0x0000040000047882 */ /* 0x000fe40000000000 */
[----:B-1----:R-:W-:Y:S01]  /*00a0*/  UPRMT UR4, UR5, 0x654, UR4 ;  /* 0x0000065405047896 */ /* 0x002fe20008000004 */
[----:B--2---:R-:W-:Y:S02]  /*00b0*/  LOP3.LUT R15, R4, 0x7fffffff, RZ, 0xc0, !PT ;  /* 0x7fffffff040f7812 */ /* 0x004fe400078ec0ff */
[----:B------:R-:W-:Y:S02]  /*00c0*/  LOP3.LUT R20, R6, 0x7fffffff, RZ, 0xc0, !PT ;  /* 0x7fffffff06147812 */ /* 0x000fe400078ec0ff */
[----:B------:R-:W-:Y:S02]  /*00d0*/  LOP3.LUT R4, R5, 0x7fffffff, RZ, 0xc0, !PT ;  /* 0x7fffffff05047812 */ /* 0x000fe400078ec0ff */
[----:B------:R-:W-:-:S02]  /*00e0*/  LOP3.LUT R24, R7, 0x7fffffff, RZ, 0xc0, !PT ;  /* 0x7fffffff07187812 */ /* 0x000fc400078ec0ff */
[C---:B------:R-:W-:Y:S02]  /*00f0*/  FSETP.GEU.AND P1, PT, R15.reuse, R4, PT ;  /* 0x000000040f00720b */ /* 0x040fe40003f2e000 */
[----:B------:R-:W-:Y:S02]  /*0100*/  FSETP.GEU.AND P0, PT, R20, R24, PT ;  /* 0x000000181400720b */ /* 0x000fe40003f0e000 */
[----:B------:R-:W-:Y:S02]  /*0110*/  LOP3.LUT R14, R15, R4, RZ, 0x3c, !PT ;  /* 0x000000040f0e7212 */ /* 0x000fe400078e3cff */
[----:B------:R-:W-:Y:S02]  /*0120*/  LOP3.LUT R21, R24, R20, RZ, 0x3c, !PT ;  /* 0x0000001418157212 */ /* 0x000fe400078e3cff */
[----:B------:R-:W-:Y:S02]  /*0130*/  LOP3.LUT R5, R25, 0x1, RZ, 0xc0, !PT ;  /* 0x0000000119057812 */ /* 0x000fe400078ec0ff */
[----:B------:R-:W-:-:S02]  /*0140*/  SEL R14, R14, RZ, !P1 ;  /* 0x000000ff0e0e7207 */ /* 0x000fc40004800000 */
[----:B------:R-:W-:Y:S02]  /*0150*/  SEL R21, R21, RZ, P0 ;  /* 0x000000ff15157207 */ /* 0x000fe40000000000 */
[----:B------:R-:W-:Y:S02]  /*0160*/  ISETP.NE.U32.AND P1, PT, R5, 0x1, PT ;  /* 0x000000010500780c */ /* 0x000fe40003f25070 */
[C---:B------:R-:W-:Y:S02]  /*0170*/  LOP3.LUT R7, R14.reuse, R4, RZ, 0x3c, !PT ;  /* 0x000000040e077212 */ /* 0x040fe400078e3cff */
[C---:B------:R-:W-:Y:S02]  /*0180*/  LOP3.LUT R16, R21.reuse, R24, RZ, 0x3c, !PT ;  /* 0x0000001815107212 */ /* 0x040fe400078e3cff */
[----:B------:R-:W-:Y:S02]  /*0190*/  LOP3.LUT R6, R21, R20, RZ, 0x3c, !PT ;  /* 0x0000001415067212 */ /* 0x000fe400078e3cff */
[----:B------:R-:W-:-:S02]  /*01a0*/  LOP3.LUT R17, R14, R15, RZ, 0x3c, !PT ;  /* 0x0000000f0e117212 */ /* 0x000fc400078e3cff */
[----:B------:R-:W-:Y:S02]  /*01b0*/  FSETP.GEU.XOR P0, PT, R7, R16, !P1 ;  /* 0x000000100700720b */ /* 0x000fe40004f0e800 */
[----:B------:R-:W-:Y:S02]  /*01c0*/  FSETP.GEU.XOR P2, PT, R17, R6, !P1 ;  /* 0x000000061100720b */ /* 0x000fe40004f4e800 */
[----:B------:R-:W-:Y:S02]  /*01d0*/  LOP3.LUT R23, R7, R21, R24, 0x96, !PT ;  /* 0x0000001507177212 */ /* 0x000fe400078e9618 */
[----:B------:R-:W-:Y:S02]  /*01e0*/  LOP3.LUT R22, R6, R14, R15, 0x96, !PT ;  /* 0x0000000e06167212 */ /* 0x000fe400078e960f */
[----:B------:R-:W-:Y:S02]  /*01f0*/  SEL R23, R23, RZ, !P0 ;  /* 0x000000ff17177207 */ /* 0x000fe40004000000 */
[----:B------:R-:W-:-:S02]  /*0200*/  SEL R22, R22, RZ, !P2 ;  /* 0x000000ff16167207 */ /* 0x000fc40005000000 */
[----:B------:R-:W-:Y:S02]  /*0210*/  LOP3.LUT R4, R23, R14, R4, 0x96, !PT ;  /* 0x0000000e17047212 */ /* 0x000fe400078e9604 */
[----:B------:R-:W-:Y:S02]  /*0220*/  LOP3.LUT R7, R22, R14, R15, 0x96, !PT ;  /* 0x0000000e16077212 */ /* 0x000fe400078e960f */
[----:B------:R-:W-:Y:S02]  /*0230*/  LOP3.LUT R6, R25, 0x1, RZ, 0xc, !PT ;  /* 0x0000000119067812 */ /* 0x000fe400078e0cff */
[CC--:B------:R-:W-:Y:S02]  /*0240*/  FSETP.GEU.XOR P0, PT, R7.reuse, R4.reuse, !P1 ;  /* 0x000000040700720b */ /* 0x0c0fe40004f0e800 */
[----:B------:R-:W-:Y:S02]  /*0250*/  LOP3.LUT R14, R7, R4, RZ, 0x3c, !PT ;  /* 0x00000004070e7212 */ /* 0x000fe400078e3cff */
[----:B------:R-:W-:-:S02]  /*0260*/  LOP3.LUT R15, R23, R21, R24, 0x96, !PT ;  /* 0x00000015170f7212 */ /* 0x000fc400078e9618 */
[----:B------:R-:W-:Y:S02]  /*0270*/  SEL R14, R14, RZ, !P0 ;  /* 0x000000ff0e0e7207 */ /* 0x000fe40004000000 */
[----:B------:R-:W-:Y:S02]  /*0280*/  SHF.R.U32.HI R23, RZ, 0x1, R25 ;  /* 0x00000001ff177819 */ /* 0x000fe40000011619 */
[C---:B------:R-:W-:Y:S02]  /*0290*/  LOP3.LUT R17, R14.reuse, R7, RZ, 0x3c, !PT ;  /* 0x000000070e117212 */ /* 0x040fe400078e3cff */
[----:B------:R-:W-:Y:S02]  /*02a0*/  LOP3.LUT R20, R22, R21, R20, 0x96, !PT ;  /* 0x0000001516147212 */ /* 0x000fe400078e9614 */
[----:B------:R-:W-:Y:S01]  /*02b0*/  LOP3.LUT R24, R14, R4, RZ, 0x3c, !PT ;  /* 0x000000040e187212 */ /* 0x000fe200078e3cff */
[-C--:B------:R-:W-:Y:S01]  /*02c0*/  IMAD R16, R6, R17.reuse, RZ ;  /* 0x0000001106107224 */ /* 0x080fe200078e02ff */
[----:B------:R-:W-:Y:S01]  /*02d0*/  LOP3.LUT R23, R23, 0x1, RZ, 0xc0, !PT ;  /* 0x0000000117177812 */ /* 0x000fe200078ec0ff */
[C---:B------:R-:W-:Y:S01]  /*02e0*/  IMAD R17, R5.reuse, R17, RZ ;  /* 0x0000001105117224 */ /* 0x040fe200078e02ff */
[-C--:B------:R-:W-:Y:S01]  /*02f0*/  FSETP.GEU.XOR P1, PT, R20, R15.reuse, !P1 ;  /* 0x0000000f1400720b */ /* 0x080fe20004f2e800 */
[-C--:B------:R-:W-:Y:S01]  /*0300*/  IMAD R22, R6, R24.reuse, RZ ;  /* 0x0000001806167224 */ /* 0x080fe200078e02ff */
[----:B------:R-:W1:Y:S01]  /*0310*/  SHFL.BFLY PT, R19, R16, 0x1, 0x1f ;  /* 0x0c201f0010137f89 */ /* 0x000e6200000e0000 */
[----:B------:R-:W-:Y:S01]  /*0320*/  LOP3.LUT R21, R20, R15, RZ, 0x3c, !PT ;  /* 0x0000000f14157212 */ /* 0x000fe200078e3cff */
[----:B------:R-:W-:Y:S01]  /*0330*/  IMAD R26, R5, R24, RZ ;  /* 0x00000018051a7224 */ /* 0x000fe200078e02ff */
[----:B------:R-:W-:Y:S01]  /*0340*/  ISETP.NE.U32.AND P0, PT, R23, 0x1, PT ;  /* 0x000000011700780c */ /* 0x000fe20003f05070 */
[----:B------:R-:W2:Y:S01]  /*0350*/  SHFL.BFLY PT, R18, R17, 0x1, 0x1f ;  /* 0x0c201f0011127f89 */ /* 0x000ea200000e0000 */
[----:B------:R-:W-:-:S03]  /*0360*/  SEL R21, R21, RZ, !P1 ;  /* 0x000000ff15157207 */ /* 0x000fc60004800000 */
[----:B------:R-:W3:Y:S01]  /*0370*/  SHFL.BFLY PT, R23, R22, 0x1, 0x1f ;  /* 0x0c201f0016177f89 */ /* 0x000ee200000e0000 */
[----:B-1----:R-:W-:Y:S02]  /*0380*/  IMAD.IADD R16, R16, 0x1, R19 ;  /* 0x0000000110107824 */ /* 0x002fe400078e0213 */
[----:B--2---:R-:W-:Y:S01]  /*0390*/  IMAD.IADD R19, R17, 0x1, R18 ;  /* 0x0000000111137824 */ /* 0x004fe200078e0212 */
[----:B------:R-:W-:Y:S01]  /*03a0*/  LOP3.LUT R17, R21, R20, RZ, 0x3c, !PT ;  /* 0x0000001415117212 */ /* 0x000fe200078e3cff */
[----:B---3--:R-:W-:-:S03]  /*03b0*/  IMAD.IADD R23, R22, 0x1, R23 ;  /* 0x0000000116177824 */ /* 0x008fc600078e0217 */
[----:B------:R-:W-:Y:S01]  /*03c0*/  FSETP.GEU.XOR P1, PT, R16, R19, !P0 ;  /* 0x000000131000720b */ /* 0x000fe2000472e800 */
[----:B------:R-:W-:Y:S01]  /*03d0*/  IMAD R18, R6, R17, RZ ;  /* 0x0000001106127224 */ /* 0x000fe200078e02ff */
[----:B------:R-:W-:Y:S01]  /*03e0*/  LOP3.LUT R16, R16, R19, RZ, 0x3c, !PT ;  /* 0x0000001310107212 */ /* 0x000fe200078e3cff */
[----:B------:R-:W-:Y:S01]  /*03f0*/  IMAD R17, R5, R17, RZ ;  /* 0x0000001105117224 */ /* 0x000fe200078e02ff */
[----:B------:R-:W1:Y:S02]  /*0400*/  SHFL.BFLY PT, R19, R26, 0x1, 0x1f ;  /* 0x0c201f001a137f89 */ /* 0x000e6400000e0000 */
[----:B------:R-:W-:Y:S02]  /*0410*/  SEL R16, R16, RZ, !P1 ;  /* 0x000000ff10107207 */ /* 0x000fe40004800000 */
[----:B------:R-:W2:Y:S04]  /*0420*/  SHFL.BFLY PT, R27, R18, 0x1, 0x1f ;  /* 0x0c201f00121b7f89 */ /* 0x000ea800000e0000 */
[----:B------:R-:W3:Y:S01]  /*0430*/  SHFL.BFLY PT, R28, R17, 0x1, 0x1f ;  /* 0x0c201f00111c7f89 */ /* 0x000ee200000e0000 */
[----:B-1----:R-:W-:Y:S01]  /*0440*/  IMAD.IADD R22, R26, 0x1, R19 ;  /* 0x000000011a167824 */ /* 0x002fe200078e0213 */
[----:B------:R-:W-:Y:S01]  /*0450*/  LOP3.LUT R19, R21, R15, RZ, 0x3c, !PT ;  /* 0x0000000f15137212 */ /* 0x000fe200078e3cff */
[----:B--2---:R-:W-:-:S03]  /*0460*/  IMAD.IADD R24, R18, 0x1, R27 ;  /* 0x0000000112187824 */ /* 0x004fc600078e021b */
[CC--:B------:R-:W-:Y:S01]  /*0470*/  FSETP.GEU.XOR P2, PT, R23.reuse, R22.reuse, !P0 ;  /* 0x000000161700720b */ /* 0x0c0fe2000474e800 */
[-C--:B------:R-:W-:Y:S01]  /*0480*/  IMAD R29, R6, R19.reuse, RZ ;  /* 0x00000013061d7224 */ /* 0x080fe200078e02ff */
[----:B------:R-:W-:Y:S01]  /*0490*/  LOP3.LUT R22, R23, R22, RZ, 0x3c, !PT ;  /* 0x0000001617167212 */ /* 0x000fe200078e3cff */
[----:B------:R-:W-:Y:S02]  /*04a0*/  IMAD R19, R5, R19, RZ ;  /* 0x0000001305137224 */ /* 0x000fe400078e02ff */
[----:B---3--:R-:W-:Y:S01]  /*04b0*/  IMAD.IADD R27, R17, 0x1, R28 ;  /* 0x00000001111b7824 */ /* 0x008fe200078e021c */
[----:B------:R-:W-:Y:S01]  /*04c0*/  SEL R23, R22, RZ, !P2 ;  /* 0x000000ff16177207 */ /* 0x000fe20005000000 */
[----:B------:R-:W1:Y:S01]  /*04d0*/  SHFL.BFLY PT, R28, R29, 0x1, 0x1f ;  /* 0x0c201f001d1c7f89 */ /* 0x000e6200000e0000 */
[----:B------:R-:W-:Y:S02]  /*04e0*/  LOP3.LUT R17, R16, R14, R7, 0x96, !PT ;  /* 0x0000000e10117212 */ /* 0x000fe400078e9607 */
[CC--:B------:R-:W-:Y:S01]  /*04f0*/  FSETP.GEU.XOR P3, PT, R24.reuse, R27.reuse, !P0 ;  /* 0x0000001b1800720b */ /* 0x0c0fe2000476e800 */
[----:B------:R-:W2:Y:S01]  /*0500*/  SHFL.BFLY PT, R18, R19, 0x1, 0x1f ;  /* 0x0c201f0013127f89 */ /* 0x000ea200000e0000 */
[----:B------:R-:W-:-:S02]  /*0510*/  LOP3.LUT R24, R24, R27, RZ, 0x3c, !PT ;  /* 0x0000001b18187212 */ /* 0x000fc400078e3cff */
[----:B------:R-:W-:Y:S02]  /*0520*/  LOP3.LUT R14, R23, R14, R4, 0x96, !PT ;  /* 0x0000000e170e7212 */ /* 0x000fe400078e9604 */
[----:B------:R-:W-:Y:S02]  /*0530*/  SEL R24, R24, RZ, !P3 ;  /* 0x000000ff18187207 */ /* 0x000fe40005800000 */
[----:B------:R-:W-:Y:S02]  /*0540*/  SHF.R.U32.HI R16, RZ, 0x1, R25 ;  /* 0x00000001ff107819 */ /* 0x000fe40000011619 */
[----:B------:R-:W-:-:S04]  /*0550*/  LOP3.LUT R20, R24, R21, R20, 0x96, !PT ;  /* 0x0000001518147212 */ /* 0x000fc800078e9614 */
[----:B------:R-:W-:Y:S01]  /*0560*/  FSETP.GEU.XOR P2, PT, R17, R20, !P0 ;  /* 0x000000141100720b */ /* 0x000fe2000474e800 */
[----:B-1----:R-:W-:Y:S02]  /*0570*/  IMAD.IADD R28, R29, 0x1, R28 ;  /* 0x000000011d1c7824 */ /* 0x002fe400078e021c */
[----:B--2---:R-:W-:-:S05]  /*0580*/  IMAD.IADD R18, R19, 0x1, R18 ;  /* 0x0000000113127824 */ /* 0x004fca00078e0212 */
[CC--:B------:R-:W-:Y:S02]  /*0590*/  FSETP.GEU.XOR P4, PT, R28.reuse, R18.reuse, !P0 ;  /* 0x000000121c00720b */ /* 0x0c0fe4000478e800 */
[----:B------:R-:W-:-:S04]  /*05a0*/  LOP3.LUT R18, R28, R18, RZ, 0x3c, !PT ;  /* 0x000000121c127212 */ /* 0x000fc800078e3cff */
[----:B------:R-:W-:-:S04]  /*05b0*/  SEL R18, R18, RZ, !P4 ;  /* 0x000000ff12127207 */ /* 0x000fc80006000000 */
[----:B------:R-:W-:Y:S02]  /*05c0*/  LOP3.LUT R21, R18, R21, R15, 0x96, !PT ;  /* 0x0000001512157212 */ /* 0x000fe400078e960f */
[----:B------:R-:W-:Y:S02]  /*05d0*/  LOP3.LUT R15, R20, R17, RZ, 0x3c, !PT ;  /* 0x00000011140f7212 */ /* 0x000fe400078e3cff */
[----:B------:R-:W-:Y:S02]  /*05e0*/  FSETP.GEU.XOR P1, PT, R14, R21, !P0 ;  /* 0x000000150e00720b */ /* 0x000fe4000472e800 */
[----:B------:R-:W-:Y:S02]  /*05f0*/  LOP3.LUT R18, R21, R14, RZ, 0x3c, !PT ;  /* 0x0000000e15127212 */ /* 0x000fe400078e3cff */
[----:B------:R-:W-:Y:S02]  /*0600*/  SEL R15, R15, RZ, !P2 ;  /* 0x000000ff0f0f7207 */ /* 0x000fe40005000000 */
[----:B------:R-:W-:-:S02]  /*0610*/  SEL R18, R18, RZ, !P1 ;  /* 0x000000ff12127207 */ /* 0x000fc40004800000 */
[C---:B------:R-:W-:Y:S02]  /*0620*/  LOP3.LUT R7, R15.reuse, R17, RZ, 0x3c, !PT ;  /* 0x000000110f077212 */ /* 0x040fe400078e3cff */
[----:B------:R-:W-:Y:S02]  /*0630*/  LOP3.LUT R4, R18, R14, RZ, 0x3c, !PT ;  /* 0x0000000e12047212 */ /* 0x000fe400078e3cff */
[----:B------:R-:W-:Y:S02]  /*0640*/  LOP3.LUT R27, R15, R20, RZ, 0x3c, !PT ;  /* 0x000000140f1b7212 */ /* 0x000fe400078e3cff */
[----:B------:R-:W-:Y:S02]  /*0650*/  FSETP.GEU.XOR P1, PT, R7, R4, !P0 ;  /* 0x000000040700720b */ /* 0x000fe4000472e800 */
[----:B------:R-:W-:Y:S02]  /*0660*/  LOP3.LUT R4, R7, R18, R14, 0x96, !PT ;  /* 0x0000001207047212 */ /* 0x000fe400078e960e */
[----:B------:R-:W-:-:S02]  /*0670*/  SGXT.U32 R7, R16, 0x1 ;  /* 0x000000011007781a */ /* 0x000fc40000000000 */
[----:B------:R-:W-:Y:S02]  /*0680*/  SEL R26, R4, RZ, !P1 ;  /* 0x000000ff041a7207 */ /* 0x000fe40004800000 */
[C---:B------:R-:W-:Y:S02]  /*0690*/  LOP3.LUT R4, R7.reuse, 0x1, RZ, 0x3c, !PT ;  /* 0x0000000107047812 */ /* 0x040fe400078e3cff */
[----:B------:R-:W-:Y:S02]  /*06a0*/  LOP3.LUT R16, R26, R15, R17, 0x96, !PT ;  /* 0x0000000f1a107212 */ /* 0x000fe400078e9611 */
[----:B------:R-:W-:Y:S02]  /*06b0*/  LOP3.LUT R17, R26, R18, R14, 0x96, !PT ;  /* 0x000000121a117212 */ /* 0x000fe400078e960e */
[----:B------:R-:W-:Y:S01]  /*06c0*/  LOP3.LUT R14, R18, R21, RZ, 0x3c, !PT ;  /* 0x00000015120e7212 */ /* 0x000fe200078e3cff */
[-C--:B------:R-:W-:Y:S02]  /*06d0*/  IMAD R19, R4, R16.reuse, RZ ;  /* 0x0000001004137224 */ /* 0x080fe400078e02ff */
[----:B------:R-:W-:Y:S01]  /*06e0*/  IMAD R22, R7, R16, RZ ;  /* 0x0000001007167224 */ /* 0x000fe200078e02ff */
[----:B------:R-:W-:-:S02]  /*06f0*/  FSETP.GEU.XOR P0, PT, R27, R14, !P0 ;  /* 0x0000000e1b00720b */ /* 0x000fc4000470e800 */
[----:B------:R-:W1:Y:S01]  /*0700*/  SHFL.BFLY PT, R24, R19, 0x2, 0x1f ;  /* 0x0c401f0013187f89 */ /* 0x000e6200000e0000 */
[----:B------:R-:W-:Y:S02]  /*0710*/  SHF.R.U32.HI R14, RZ, 0x2, R25 ;  /* 0x00000002ff0e7819 */ /* 0x000fe40000011619 */
[----:B------:R-:W-:Y:S01]  /*0720*/  LOP3.LUT R27, R27, R18, R21, 0x96, !PT ;  /* 0x000000121b1b7212 */ /* 0x000fe200078e9615 */
[----:B------:R-:W2:Y:S01]  /*0730*/  SHFL.BFLY PT, R23, R22, 0x2, 0x1f ;  /* 0x0c401f0016177f89 */ /* 0x000ea200000e0000 */
[----:B------:R-:W-:Y:S02]  /*0740*/  LOP3.LUT R14, R14, 0x1, RZ, 0xc0, !PT ;  /* 0x000000010e0e7812 */ /* 0x000fe400078ec0ff */
[----:B------:R-:W-:Y:S02]  /*0750*/  SEL R27, R27, RZ, !P0 ;  /* 0x000000ff1b1b7207 */ /* 0x000fe40004000000 */
[----:B------:R-:W-:Y:S02]  /*0760*/  ISETP.NE.U32.AND P0, PT, R14, 0x1, PT ;  /* 0x000000010e00780c */ /* 0x000fe40003f05070 */
[----:B------:R-:W-:-:S02]  /*0770*/  LOP3.LUT R15, R27, R15, R20, 0x96, !PT ;  /* 0x0000000f1b0f7212 */ /* 0x000fc400078e9614 */
[----:B------:R-:W-:Y:S01]  /*0780*/  LOP3.LUT R14, R27, R18, R21, 0x96, !PT ;  /* 0x000000121b0e7212 */ /* 0x000fe200078e9615 */
[----:B------:R-:W-:Y:S02]  /*0790*/  IMAD R27, R4, R17, RZ ;  /* 0x00000011041b7224 */ /* 0x000fe400078e02ff */
[----:B------:R-:W-:-:S03]  /*07a0*/  IMAD R18, R7, R15, RZ ;  /* 0x0000000f07127224 */ /* 0x000fc600078e02ff */
[----:B------:R-:W3:Y:S01]  /*07b0*/  SHFL.BFLY PT, R20, R27, 0x2, 0x1f ;  /* 0x0c401f001b147f89 */ /* 0x000ee200000e0000 */
[----:B-1----:R-:W-:Y:S02]  /*07c0*/  IMAD.IADD R19, R19, 0x1, R24 ;  /* 0x0000000113137824 */ /* 0x002fe400078e0218 */
[----:B------:R-:W-:Y:S02]  /*07d0*/  IMAD R24, R7, R17, RZ ;  /* 0x0000001107187224 */ /* 0x000fe400078e02ff */
[----:B--2---:R-:W-:Y:S02]  /*07e0*/  IMAD.IADD R22, R22, 0x1, R23 ;  /* 0x0000000116167824 */ /* 0x004fe400078e0217 */
[----:B------:R-:W-:Y:S01]  /*07f0*/  IMAD R23, R4, R15, RZ ;  /* 0x0000000f04177224 */ /* 0x000fe200078e02ff */
[----:B------:R-:W1:Y:S02]  /*0800*/  SHFL.BFLY PT, R29, R24, 0x2, 0x1f ;  /* 0x0c401f00181d7f89 */ /* 0x000e6400000e0000 */
[----:B------:R-:W-:-:S02]  /*0810*/  FSETP.GEU.XOR P1, PT, R19, R22, !P0 ;  /* 0x000000161300720b */ /* 0x000fc4000472e800 */
[----:B------:R-:W-:Y:S02]  /*0820*/  LOP3.LUT R19, R19, R22, RZ, 0x3c, !PT ;  /* 0x0000001613137212 */ /* 0x000fe400078e3cff */
[----:B------:R-:W2:Y:S02]  /*0830*/  SHFL.BFLY PT, R22, R23, 0x2, 0x1f ;  /* 0x0c401f0017167f89 */ /* 0x000ea400000e0000 */
[----:B------:R-:W-:-:S04]  /*0840*/  SEL R19, R19, RZ, !P1 ;  /* 0x000000ff13137207 */ /* 0x000fc80004800000 */
[----:B------:R-:W-:Y:S01]  /*0850*/  LOP3.LUT R16, R19, R16, RZ, 0x3c, !PT ;  /* 0x0000001013107212 */ /* 0x000fe200078e3cff */
[----:B---3--:R-:W-:Y:S01]  /*0860*/  IMAD.IADD R21, R27, 0x1, R20 ;  /* 0x000000011b157824 */ /* 0x008fe200078e0214 */
[----:B------:R-:W3:Y:S01]  /*0870*/  SHFL.BFLY PT, R19, R18, 0x2, 0x1f ;  /* 0x0c401f0012137f89 */ /* 0x000ee200000e0000 */
[----:B------:R-:W-:-:S05]  /*0880*/  IMAD R20, R4, R14, RZ ;  /* 0x0000000e04147224 */ /* 0x000fca00078e02ff */
[----:B------:R-:W4:Y:S01]  /*0890*/  SHFL.BFLY PT, R27, R20, 0x2, 0x1f ;  /* 0x0c401f00141b7f89 */ /* 0x000f2200000e0000 */
[----:B-1----:R-:W-:-:S05]  /*08a0*/  IMAD.IADD R26, R24, 0x1, R29 ;  /* 0x00000001181a7824 */ /* 0x002fca00078e021d */
[-C--:B------:R-:W-:Y:S01]  /*08b0*/  FSETP.GEU.XOR P1, PT, R21, R26.reuse, !P0 ;  /* 0x0000001a1500720b */ /* 0x080fe2000472e800 */
[----:B--2---:R-:W-:Y:S01]  /*08c0*/  IMAD.IADD R28, R23, 0x1, R22 ;  /* 0x00000001171c7824 */ /* 0x004fe200078e0216 */
[----:B------:R-:W-:Y:S01]  /*08d0*/  LOP3.LUT R26, R21, R26, RZ, 0x3c, !PT ;  /* 0x0000001a151a7212 */ /* 0x000fe200078e3cff */
[----:B------:R-:W-:-:S03]  /*08e0*/  IMAD R22, R7, R14, RZ ;  /* 0x0000000e07167224 */ /* 0x000fc600078e02ff */
[----:B------:R-:W-:Y:S02]  /*08f0*/  SEL R26, R26, RZ, !P1 ;  /* 0x000000ff1a1a7207 */ /* 0x000fe40004800000 */
[----:B------:R-:W1:Y:S01]  /*0900*/  SHFL.BFLY PT, R23, R22, 0x2, 0x1f ;  /* 0x0c401f0016177f89 */ /* 0x000e6200000e0000 */
[----:B---3--:R-:W-:Y:S01]  /*0910*/  IMAD.IADD R19, R18, 0x1, R19 ;  /* 0x0000000112137824 */ /* 0x008fe200078e0213 */
[----:B------:R-:W-:Y:S01]  /*0920*/  LOP3.LUT R17, R26, R17, RZ, 0x3c, !PT ;  /* 0x000000111a117212 */ /* 0x000fe200078e3cff */
[----:B------:R-:W-:-:S03]  /*0930*/  IMAD R18, R6, R16, RZ ;  /* 0x0000001006127224 */ /* 0x000fc600078e02ff */
[-C--:B------:R-:W-:Y:S01]  /*0940*/  FSETP.GEU.XOR P2, PT, R28, R19.reuse, !P0 ;  /* 0x000000131c00720b */ /* 0x080fe2000474e800 */
[----:B----4-:R-:W-:Y:S01]  /*0950*/  IMAD.IADD R27, R20, 0x1, R27 ;  /* 0x00000001141b7824 */ /* 0x010fe200078e021b */
[----:B------:R-:W-:Y:S01]  /*0960*/  LOP3.LUT R24, R28, R19, RZ, 0x3c, !PT ;  /* 0x000000131c187212 */ /* 0x000fe200078e3cff */
[----:B------:R-:W-:Y:S01]  /*0970*/  IMAD R19, R5, R16, RZ ;  /* 0x0000001005137224 */ /* 0x000fe200078e02ff */
[----:B------:R-:W2:Y:S02]  /*0980*/  SHFL.BFLY PT, R21, R18, 0x1, 0x1f ;  /* 0x0c201f0012157f89 */ /* 0x000ea400000e0000 */
[----:B------:R-:W-:Y:S02]  /*0990*/  SEL R24, R24, RZ, !P2 ;  /* 0x000000ff18187207 */ /* 0x000fe40005000000 */
[----:B------:R-:W3:Y:S02]  /*09a0*/  SHFL.BFLY PT, R20, R19, 0x1, 0x1f ;  /* 0x0c201f0013147f89 */ /* 0x000ee400000e0000 */
[----:B------:R-:W-:Y:S01]  /*09b0*/  LOP3.LUT R15, R24, R15, RZ, 0x3c, !PT ;  /* 0x0000000f180f7212 */ /* 0x000fe200078e3cff */
[----:B-1----:R-:W-:-:S02]  /*09c0*/  IMAD.IADD R28, R22, 0x1, R23 ;  /* 0x00000001161c7824 */ /* 0x002fc400078e0217 */
[-C--:B------:R-:W-:Y:S02]  /*09d0*/  IMAD R22, R6, R17.reuse, RZ ;  /* 0x0000001106167224 */ /* 0x080fe400078e02ff */
[----:B------:R-:W-:Y:S01]  /*09e0*/  IMAD R23, R5, R17, RZ ;  /* 0x0000001105177224 */ /* 0x000fe200078e02ff */
[CC--:B------:R-:W-:Y:S02]  /*09f0*/  FSETP.GEU.XOR P1, PT, R27.reuse, R28.reuse, !P0 ;  /* 0x0000001c1b00720b */ /* 0x0c0fe4000472e800 */
[----:B------:R-:W-:Y:S02]  /*0a00*/  LOP3.LUT R27, R27, R28, RZ, 0x3c, !PT ;  /* 0x0000001c1b1b7212 */ /* 0x000fe400078e3cff */
[----:B------:R-:W1:Y:S01]  /*0a10*/  SHFL.BFLY PT, R24, R23, 0x1, 0x1f ;  /* 0x0c201f0017187f89 */ /* 0x000e6200000e0000 */
[----:B--2---:R-:W-:Y:S01]  /*0a20*/  IMAD.IADD R26, R18, 0x1, R21 ;  /* 0x00000001121a7824 */ /* 0x004fe200078e0215 */
[----:B------:R-:W-:Y:S01]  /*0a30*/  SEL R27, R27, RZ, !P1 ;  /* 0x000000ff1b1b7207 */ /* 0x000fe20004800000 */
[----:B------:R-:W-:-:S02]  /*0a40*/  IMAD R18, R6, R15, RZ ;  /* 0x0000000f06127224 */ /* 0x000fc400078e02ff */
[----:B---3--:R-:W-:Y:S01]  /*0a50*/  IMAD.IADD R19, R19, 0x1, R20 ;  /* 0x0000000113137824 */ /* 0x008fe200078e0214 */
[----:B------:R-:W-:Y:S02]  /*0a60*/  LOP3.LUT R14, R27, R14, RZ, 0x3c, !PT ;  /* 0x0000000e1b0e7212 */ /* 0x000fe400078e3cff */
[----:B------:R-:W2:Y:S02]  /*0a70*/  SHFL.BFLY PT, R21, R18, 0x1, 0x1f ;  /* 0x0c201f0012157f89 */ /* 0x000ea400000e0000 */
[-C--:B------:R-:W-:Y:S01]  /*0a80*/  FSETP.GEU.XOR P1, PT, R26, R19.reuse, !P0 ;  /* 0x000000131a00720b */ /* 0x080fe2000472e800 */
[----:B------:R-:W-:Y:S01]  /*0a90*/  IMAD R20, R6, R14, RZ ;  /* 0x0000000e06147224 */ /* 0x000fe200078e02ff */
[----:B------:R-:W-:Y:S01]  /*0aa0*/  LOP3.LUT R19, R26, R19, RZ, 0x3c, !PT ;  /* 0x000000131a137212 */ /* 0x000fe200078e3cff */
[----:B------:R-:W-:Y:S01]  /*0ab0*/  IMAD R26, R5, R15, RZ ;  /* 0x0000000f051a7224 */ /* 0x000fe200078e02ff */
[----:B------:R-:W3:Y:S02]  /*0ac0*/  SHFL.BFLY PT, R27, R22, 0x1, 0x1f ;  /* 0x0c201f00161b7f89 */ /* 0x000ee400000e0000 */
[----:B------:R-:W-:-:S02]  /*0ad0*/  SEL R19, R19, RZ, !P1 ;  /* 0x000000ff13137207 */ /* 0x000fc40004800000 */
[----:B------:R-:W4:Y:S02]  /*0ae0*/  SHFL.BFLY PT, R29, R26, 0x1, 0x1f ;  /* 0x0c201f001a1d7f89 */ /* 0x000f2400000e0000 */
[----:B------:R-:W-:Y:S01]  /*0af0*/  LOP3.LUT R16, R19, R16, RZ, 0x3c, !PT ;  /* 0x0000001013107212 */ /* 0x000fe200078e3cff */
[----:B-1----:R-:W-:Y:S02]  /*0b00*/  IMAD.IADD R24, R23, 0x1, R24 ;  /* 0x0000000117187824 */ /* 0x002fe400078e0218 */
[----:B------:R-:W1:Y:S01]  /*0b10*/  SHFL.BFLY PT, R23, R20, 0x1, 0x1f ;  /* 0x0c201f0014177f89 */ /* 0x000e6200000e0000 */
[----:B--2---:R-:W-:Y:S02]  /*0b20*/  IMAD.IADD R21, R18, 0x1, R21 ;  /* 0x0000000112157824 */ /* 0x004fe400078e0215 */
[----:B------:R-:W-:Y:S02]  /*0b30*/  IMAD R18, R5, R14, RZ ;  /* 0x0000000e05127224 */ /* 0x000fe400078e02ff */
[----:B---3--:R-:W-:-:S02]  /*0b40*/  IMAD.IADD R27, R22, 0x1, R27 ;  /* 0x00000001161b7824 */ /* 0x008fc400078e021b */
[----:B----4-:R-:W-:-:S03]  /*0b50*/  IMAD.IADD R22, R26, 0x1, R29 ;  /* 0x000000011a167824 */ /* 0x010fc600078e021d */
[CC--:B------:R-:W-:Y:S01]  /*0b60*/  FSETP.GEU.XOR P2, PT, R27.reuse, R24.reuse, !P0 ;  /* 0x000000181b00720b */ /* 0x0c0fe2000474e800 */
[----:B------:R-:W2:Y:S01]  /*0b70*/  SHFL.BFLY PT, R29, R18, 0x1, 0x1f ;  /* 0x0c201f00121d7f89 */ /* 0x000ea200000e0000 */
[----:B------:R-:W-:Y:S02]  /*0b80*/  LOP3.LUT R24, R27, R24, RZ, 0x3c, !PT ;  /* 0x000000181b187212 */ /* 0x000fe400078e3cff */
[CC--:B------:R-:W-:Y:S02]  /*0b90*/  FSETP.GEU.XOR P3, PT, R21.reuse, R22.reuse, !P0 ;  /* 0x000000161500720b */ /* 0x0c0fe4000476e800 */
[----:B------:R-:W-:Y:S01]  /*0ba0*/  LOP3.LUT R21, R21, R22, RZ, 0x3c, !PT ;  /* 0x0000001615157212 */ /* 0x000fe200078e3cff */
[----:B-1----:R-:W-:Y:S01]  /*0bb0*/  IMAD.IADD R23, R20, 0x1, R23 ;  /* 0x0000000114177824 */ /* 0x002fe200078e0217 */
[----:B------:R-:W-:Y:S02]  /*0bc0*/  SEL R20, R24, RZ, !P2 ;  /* 0x000000ff18147207 */ /* 0x000fe40005000000 */
[----:B------:R-:W-:-:S02]  /*0bd0*/  SEL R22, R21, RZ, !P3 ;  /* 0x000000ff15167207 */ /* 0x000fc40005800000 */
[----:B------:R-:W-:Y:S01]  /*0be0*/  LOP3.LUT R20, R20, R17, RZ, 0x3c, !PT ;  /* 0x0000001114147212 */ /* 0x000fe200078e3cff */
[----:B--2---:R-:W-:-:S05]  /*0bf0*/  IMAD.IADD R28, R18, 0x1, R29 ;  /* 0x00000001121c7824 */ /* 0x004fca00078e021d */
[CC--:B------:R-:W-:Y:S02]  /*0c00*/  FSETP.GEU.XOR P4, PT, R23.reuse, R28.reuse, !P0 ;  /* 0x0000001c1700720b */ /* 0x0c0fe4000478e800 */
[----:B------:R-:W-:-:S04]  /*0c10*/  LOP3.LUT R23, R23, R28, RZ, 0x3c, !PT ;  /* 0x0000001c17177212 */ /* 0x000fc800078e3cff */
[----:B------:R-:W-:Y:S02]  /*0c20*/  SEL R21, R23, RZ, !P4 ;  /* 0x000000ff17157207 */ /* 0x000fe40006000000 */
[----:B------:R-:W-:Y:S02]  /*0c30*/  LOP3.LUT R23, R22, R15, RZ, 0x3c, !PT ;  /* 0x0000000f16177212 */ /* 0x000fe400078e3cff */
[----:B------:R-:W-:Y:S02]  /*0c40*/  LOP3.LUT R24, R21, R14, RZ, 0x3c, !PT ;  /* 0x0000000e15187212 */ /* 0x000fe400078e3cff */
[----:B------:R-:W-:Y:S02]  /*0c50*/  FSETP.GEU.XOR P2, PT, R16, R23, !P0 ;  /* 0x000000171000720b */ /* 0x000fe4000474e800 */
[CC--:B------:R-:W-:Y:S02]  /*0c60*/  FSETP.GEU.XOR P1, PT, R20.reuse, R24.reuse, !P0 ;  /* 0x000000181400720b */ /* 0x0c0fe4000472e800 */
[----:B------:R-:W-:-:S02]  /*0c70*/  LOP3.LUT R27, R20, R24, RZ, 0x3c, !PT ;  /* 0x00000018141b7212 */ /* 0x000fc400078e3cff */
[----:B------:R-:W-:Y:S02]  /*0c80*/  LOP3.LUT R18, R16, R23, RZ, 0x3c, !PT ;  /* 0x0000001710127212 */ /* 0x000fe400078e3cff */
[----:B------:R-:W-:Y:S02]  /*0c90*/  SEL R27, R27, RZ, !P1 ;  /* 0x000000ff1b1b7207 */ /* 0x000fe40004800000 */
[----:B------:R-:W-:Y:S02]  /*0ca0*/  SEL R18, R18, RZ, !P2 ;  /* 0x000000ff12127207 */ /* 0x000fe40005000000 */
[C---:B------:R-:W-:Y:S02]  /*0cb0*/  LOP3.LUT R14, R27.reuse, R20, RZ, 0x3c, !PT ;  /* 0x000000141b0e7212 */ /* 0x040fe400078e3cff */
[----:B------:R-:W-:Y:S02]  /*0cc0*/  LOP3.LUT R15, R18, R16, RZ, 0x3c, !PT ;  /* 0x00000010120f7212 */ /* 0x000fe400078e3cff */
[----:B------:R-:W-:-:S02]  /*0cd0*/  LOP3.LUT R17, R27, R24, RZ, 0x3c, !PT ;  /* 0x000000181b117212 */ /* 0x000fc400078e3cff */
[----:B------:R-:W-:Y:S02]  /*0ce0*/  FSETP.GEU.XOR P1, PT, R15, R14, !P0 ;  /* 0x0000000e0f00720b */ /* 0x000fe4000472e800 */
[----:B------:R-:W-:Y:S02]  /*0cf0*/  LOP3.LUT R15, R15, R27, R20, 0x96, !PT ;  /* 0x0000001b0f0f7212 */ /* 0x000fe400078e9614 */
[----:B------:R-:W-:Y:S02]  /*0d00*/  SHF.R.U32.HI R14, RZ, 0x2, R25 ;  /* 0x00000002ff0e7819 */ /* 0x000fe40000011619 */
[----:B------:R-:W-:Y:S02]  /*0d10*/  SEL R29, R15, RZ, !P1 ;  /* 0x000000ff0f1d7207 */ /* 0x000fe40004800000 */
[----:B------:R-:W-:Y:S02]  /*0d20*/  SGXT.U32 R14, R14, 0x1 ;  /* 0x000000010e0e781a */ /* 0x000fe40000000000 */
[----:B------:R-:W-:-:S02]  /*0d30*/  LOP3.LUT R22, R18, R23, RZ, 0x3c, !PT ;  /* 0x0000001712167212 */ /* 0x000fc400078e3cff */
[----:B------:R-:W-:Y:S02]  /*0d40*/  LOP3.LUT R19, R29, R27, R20, 0x96, !PT ;  /* 0x0000001b1d137212 */ /* 0x000fe400078e9614 */
[----:B------:R-:W-:Y:S02]  /*0d50*/  LOP3.LUT R15, R14, 0x1, RZ, 0x3c, !PT ;  /* 0x000000010e0f7812 */ /* 0x000fe400078e3cff */
[----:B------:R-:W-:Y:S01]  /*0d60*/  FSETP.GEU.XOR P0, PT, R22, R17, !P0 ;  /* 0x000000111600720b */ /* 0x000fe2000470e800 */
[-C--:B------:R-:W-:Y:S01]  /*0d70*/  IMAD R20, R14, R19.reuse, RZ ;  /* 0x000000130e147224 */ /* 0x080fe200078e02ff */
[----:B------:R-:W-:Y:S01]  /*0d80*/  LOP3.LUT R22, R22, R27, R24, 0x96, !PT ;  /* 0x0000001b16167212 */ /* 0x000fe200078e9618 */
[----:B------:R-:W-:Y:S01]  /*0d90*/  IMAD R21, R15, R19, RZ ;  /* 0x000000130f157224 */ /* 0x000fe200078e02ff */
[----:B------:R-:W-:Y:S02]  /*0da0*/  LOP3.LUT R17, R29, R18, R16, 0x96, !PT ;  /* 0x000000121d117212 */ /* 0x000fe400078e9610 */
[----:B------:R-:W-:-:S02]  /*0db0*/  SEL R16, R22, RZ, !P0 ;  /* 0x000000ff16107207 */ /* 0x000fc40004000000 */
[----:B------:R-:W1:Y:S01]  /*0dc0*/  SHFL.BFLY PT, R22, R21, 0x4, 0x1f ;  /* 0x0c801f0015167f89 */ /* 0x000e6200000e0000 */
[----:B------:R-:W-:Y:S01]  /*0dd0*/  IMAD R26, R15, R17, RZ ;  /* 0x000000110f1a7224 */ /* 0x000fe200078e02ff */
[----:B------:R-:W-:Y:S02]  /*0de0*/  LOP3.LUT R18, R16, R18, R23, 0x96, !PT ;  /* 0x0000001210127212 */ /* 0x000fe400078e9617 */
[----:B------:R-:W2:Y:S01]  /*0df0*/  SHFL.BFLY PT, R23, R20, 0x4, 0x1f ;  /* 0x0c801f0014177f89 */ /* 0x000ea200000e0000 */
[----:B------:R-:W-:Y:S02]  /*0e00*/  LOP3.LUT R16, R16, R27, R24, 0x96, !PT ;  /* 0x0000001b10107212 */ /* 0x000fe400078e9618 */
[----:B------:R-:W-:-:S04]  /*0e10*/  SHF.R.U32.HI R24, RZ, 0x3, R25 ;  /* 0x00000003ff187819 */ /* 0x000fc80000011619 */
[----:B------:R-:W-:-:S04]  /*0e20*/  LOP3.LUT R24, R24, 0x1, RZ, 0xc0, !PT ;  /* 0x0000000118187812 */ /* 0x000fc800078ec0ff */
[----:B------:R-:W-:Y:S01]  /*0e30*/  ISETP.NE.U32.AND P0, PT, R24, 0x1, PT ;  /* 0x000000011800780c */ /* 0x000fe20003f05070 */
[----:B------:R-:W-:-:S05]  /*0e40*/  IMAD R24, R14, R17, RZ ;  /* 0x000000110e187224 */ /* 0x000fca00078e02ff */
[----:B------:R-:W3:Y:S01]  /*0e50*/  SHFL.BFLY PT, R27, R24, 0x4, 0x1f ;  /* 0x0c801f00181b7f89 */ /* 0x000ee200000e0000 */
[----:B-1----:R-:W-:-:S03]  /*0e60*/  IMAD.IADD R22, R21, 0x1, R22 ;  /* 0x0000000115167824 */ /* 0x002fc600078e0216 */
[----:B------:R-:W1:Y:S01]  /*0e70*/  SHFL.BFLY PT, R21, R26, 0x4, 0x1f ;  /* 0x0c801f001a157f89 */ /* 0x000e6200000e0000 */
[----:B--2---:R-:W-:-:S05]  /*0e80*/  IMAD.IADD R23, R20, 0x1, R23 ;  /* 0x0000000114177824 */ /* 0x004fca00078e0217 */
[----:B------:R-:W-:Y:S01]  /*0e90*/  FSETP.GEU.XOR P1, PT, R22, R23, !P0 ;  /* 0x000000171600720b */ /* 0x000fe2000472e800 */
[----:B---3--:R-:W-:Y:S02]  /*0ea0*/  IMAD.IADD R27, R24, 0x1, R27 ;  /* 0x00000001181b7824 */ /* 0x008fe400078e021b */
[----:B-1----:R-:W-:Y:S02]  /*0eb0*/  IMAD.IADD R20, R26, 0x1, R21 ;  /* 0x000000011a147824 */ /* 0x002fe400078e0215 */
[C---:B------:R-:W-:Y:S02]  /*0ec0*/  IMAD R21, R15.reuse, R16, RZ ;  /* 0x000000100f157224 */ /* 0x040fe400078e02ff */
[----:B------:R-:W-:Y:S01]  /*0ed0*/  IMAD R26, R15, R18, RZ ;  /* 0x000000120f1a7224 */ /* 0x000fe200078e02ff */
[CC--:B------:R-:W-:Y:S02]  /*0ee0*/  FSETP.GEU.XOR P2, PT, R20.reuse, R27.reuse, !P0 ;  /* 0x0000001b1400720b */ /* 0x0c0fe4000474e800 */
[----:B------:R-:W1:Y:S01]  /*0ef0*/  SHFL.BFLY PT, R28, R21, 0x4, 0x1f ;  /* 0x0c801f00151c7f89 */ /* 0x000e6200000e0000 */
[----:B------:R-:W-:-:S02]  /*0f00*/  LOP3.LUT R27, R20, R27, RZ, 0x3c, !PT ;  /* 0x0000001b141b7212 */ /* 0x000fc400078e3cff */
[----:B------:R-:W-:Y:S02]  /*0f10*/  LOP3.LUT R20, R22, R23, RZ, 0x3c, !PT ;  /* 0x0000001716147212 */ /* 0x000fe400078e3cff */
[----:B------:R-:W-:Y:S01]  /*0f20*/  SEL R22, R27, RZ, !P2 ;  /* 0x000000ff1b167207 */ /* 0x000fe20005000000 */
[----:B------:R-:W-:-:S03]  /*0f30*/  IMAD R27, R14, R16, RZ ;  /* 0x000000100e1b7224 */ /* 0x000fc600078e02ff */
[----:B------:R-:W-:Y:S02]  /*0f40*/  LOP3.LUT R17, R22, R17, RZ, 0x3c, !PT ;  /* 0x0000001116117212 */ /* 0x000fe400078e3cff */
[----:B------:R-:W2:Y:S03]  /*0f50*/  SHFL.BFLY PT, R24, R27, 0x4, 0x1f ;  /* 0x0c801f001b187f89 */ /* 0x000ea600000e0000 */
[----:B------:R-:W-:Y:S02]  /*0f60*/  IMAD R22, R4, R17, RZ ;  /* 0x0000001104167224 */ /* 0x000fe400078e02ff */
[----:B-1----:R-:W-:Y:S02]  /*0f70*/  IMAD.IADD R23, R21, 0x1, R28 ;  /* 0x0000000115177824 */ /* 0x002fe400078e021c */
[----:B------:R-:W-:Y:S01]  /*0f80*/  IMAD R28, R14, R18, RZ ;  /* 0x000000120e1c7224 */ /* 0x000fe200078e02ff */
[----:B------:R-:W1:Y:S04]  /*0f90*/  SHFL.BFLY PT, R21, R26, 0x4, 0x1f ;  /* 0x0c801f001a157f89 */ /* 0x000e6800000e0000 */
[----:B------:R-:W3:Y:S01]  /*0fa0*/  SHFL.BFLY PT, R29, R28, 0x4, 0x1f ;  /* 0x0c801f001c1d7f89 */ /* 0x000ee200000e0000 */
[----:B--2---:R-:W-:Y:S01]  /*0fb0*/  IMAD.IADD R24, R27, 0x1, R24 ;  /* 0x000000011b187824 */ /* 0x004fe200078e0218 */
[----:B------:R-:W-:-:S04]  /*0fc0*/  SEL R27, R20, RZ, !P1 ;  /* 0x000000ff141b7207 */ /* 0x000fc80004800000 */
[----:B------:R-:W-:Y:S01]  /*0fd0*/  LOP3.LUT R19, R27, R19, RZ, 0x3c, !PT ;  /* 0x000000131b137212 */ /* 0x000fe200078e3cff */
[----:B------:R-:W-:Y:S01]  /*0fe0*/  IMAD R27, R7, R17, RZ ;  /* 0x00000011071b7224 */ /* 0x000fe200078e02ff */
[CC--:B------:R-:W-:Y:S02]  /*0ff0*/  FSETP.GEU.XOR P1, PT, R23.reuse, R24.reuse, !P0 ;  /* 0x000000181700720b */ /* 0x0c0fe4000472e800 */
[----:B------:R-:W-:Y:S02]  /*1000*/  LOP3.LUT R20, R23, R24, RZ, 0x3c, !PT ;  /* 0x0000001817147212 */ /* 0x000fe400078e3cff */
[----:B------:R-:W2:Y:S01]  /*1010*/  SHFL.BFLY PT, R24, R27, 0x2, 0x1f ;  /* 0x0c401f001b187f89 */ /* 0x000ea200000e0000 */
[----:B-1----:R-:W-:Y:S02]  /*1020*/  IMAD.IADD R21, R26, 0x1, R21 ;  /* 0x000000011a157824 */ /* 0x002fe400078e0215 */
[----:B------:R-:W-:Y:S02]  /*1030*/  IMAD R26, R4, R19, RZ ;  /* 0x00000013041a7224 */ /* 0x000fe400078e02ff */
[----:B---3--:R-:W-:-:S02]  /*1040*/  IMAD.IADD R29, R28, 0x1, R29 ;  /* 0x000000011c1d7824 */ /* 0x008fc400078e021d */
[----:B------:R-:W-:-:S03]  /*1050*/  IMAD R28, R7, R19, RZ ;  /* 0x00000013071c7224 */ /* 0x000fc600078e02ff */
[CC--:B------:R-:W-:Y:S02]  /*1060*/  FSETP.GEU.XOR P2, PT, R21.reuse, R29.reuse, !P0 ;  /* 0x0000001d1500720b */ /* 0x0c0fe4000474e800 */
[----:B------:R-:W-:Y:S02]  /*1070*/  LOP3.LUT R29, R21, R29, RZ, 0x3c, !PT ;  /* 0x0000001d151d7212 */ /* 0x000fe400078e3cff */
[----:B------:R-:W1:Y:S02]  /*1080*/  SHFL.BFLY PT, R21, R22, 0x2, 0x1f ;  /* 0x0c401f0016157f89 */ /* 0x000e6400000e0000 */
[----:B------:R-:W-:-:S04]  /*1090*/  SEL R29, R29, RZ, !P2 ;  /* 0x000000ff1d1d7207 */ /* 0x000fc80005000000 */
[----:B------:R-:W-:Y:S01]  /*10a0*/  LOP3.LUT R18, R29, R18, RZ, 0x3c, !PT ;  /* 0x000000121d127212 */ /* 0x000fe200078e3cff */
[----:B--2---:R-:W-:Y:S01]  /*10b0*/  IMAD.IADD R24, R27, 0x1, R24 ;  /* 0x000000011b187824 */ /* 0x004fe200078e0218 */
[----:B------:R-:W-:-:S04]  /*10c0*/  SEL R27, R20, RZ, !P1 ;  /* 0x000000ff141b7207 */ /* 0x000fc80004800000 */
[----:B------:R-:W-:Y:S01]  /*10d0*/  LOP3.LUT R16, R27, R16, RZ, 0x3c, !PT ;  /* 0x000000101b107212 */ /* 0x000fe200078e3cff */
[----:B------:R-:W-:Y:S02]  /*10e0*/  IMAD R27, R7, R18, RZ ;  /* 0x00000012071b7224 */ /* 0x000fe400078e02ff */
[----:B-1----:R-:W-:Y:S02]  /*10f0*/  IMAD.IADD R23, R22, 0x1, R21 ;  /* 0x0000000116177824 */ /* 0x002fe400078e0215 */
[----:B------:R-:W1:Y:S03]  /*1100*/  SHFL.BFLY PT, R21, R26, 0x2, 0x1f ;  /* 0x0c401f001a157f89 */ /* 0x000e6600000e0000 */
[CC--:B------:R-:W-:Y:S02]  /*1110*/  FSETP.GEU.XOR P1, PT, R23.reuse, R24.reuse, !P0 ;  /* 0x000000181700720b */ /* 0x0c0fe4000472e800 */
[----:B------:R-:W-:Y:S01]  /*1120*/  LOP3.LUT R23, R23, R24, RZ, 0x3c, !PT ;  /* 0x0000001817177212 */ /* 0x000fe200078e3cff */
[----:B-1----:R-:W-:-:S02]  /*1130*/  IMAD.IADD R22, R26, 0x1, R21 ;  /* 0x000000011a167824 */ /* 0x002fc400078e0215 */
[----:B------:R-:W1:Y:S01]  /*1140*/  SHFL.BFLY PT, R21, R28, 0x2, 0x1f ;  /* 0x0c401f001c157f89 */ /* 0x000e6200000e0000 */
[----:B------:R-:W-:Y:S02]  /*1150*/  IMAD R26, R4, R16, RZ ;  /* 0x00000010041a7224 */ /* 0x000fe400078e02ff */
[----:B-1----:R-:W-:Y:S02]  /*1160*/  IMAD.IADD R29, R28, 0x1, R21 ;  /* 0x000000011c1d7824 */ /* 0x002fe400078e0215 */
[----:B------:R-:W-:Y:S02]  /*1170*/  IMAD R21, R4, R18, RZ ;  /* 0x0000001204157224 */ /* 0x000fe400078e02ff */
[----:B------:R-:W-:Y:S01]  /*1180*/  IMAD R28, R7, R16, RZ ;  /* 0x00000010071c7224 */ /* 0x000fe200078e02ff */
[CC--:B------:R-:W-:Y:S02]  /*1190*/  FSETP.GEU.XOR P2, PT, R22.reuse, R29.reuse, !P0 ;  /* 0x0000001d1600720b */ /* 0x0c0fe4000474e800 */
[----:B------:R-:W-:-:S02]  /*11a0*/  LOP3.LUT R29, R22, R29, RZ, 0x3c, !PT ;  /* 0x0000001d161d7212 */ /* 0x000fc400078e3cff */
[----:B------:R-:W1:Y:S02]  /*11b0*/  SHFL.BFLY PT, R22, R21, 0x2, 0x1f ;  /* 0x0c401f0015167f89 */ /* 0x000e6400000e0000 */
[----:B------:R-:W-:Y:S02]  /*11c0*/  SEL R20, R29, RZ, !P2 ;  /* 0x000000ff1d147207 */ /* 0x000fe40005000000 */
[----:B------:R-:W2:Y:S02]  /*11d0*/  SHFL.BFLY PT, R29, R28, 0x2, 0x1f ;  /* 0x0c401f001c1d7f89 */ /* 0x000ea400000e0000 */
[----:B------:R-:W-:Y:S02]  /*11e0*/  LOP3.LUT R19, R20, R19, RZ, 0x3c, !PT ;  /* 0x0000001314137212 */ /* 0x000fe400078e3cff */
[----:B------:R-:W3:Y:S01]  /*11f0*/  SHFL.BFLY PT, R20, R27, 0x2, 0x1f ;  /* 0x0c401f001b147f89 */ /* 0x000ee200000e0000 */
[----:B-1----:R-:W-:-:S03]  /*1200*/  IMAD.IADD R22, R21, 0x1, R22 ;  /* 0x0000000115167824 */ /* 0x002fc600078e0216 */
[----:B------:R-:W1:Y:S01]  /*1210*/  SHFL.BFLY PT, R21, R26, 0x2, 0x1f ;  /* 0x0c401f001a157f89 */ /* 0x000e6200000e0000 */
[----:B--2---:R-:W-:Y:S02]  /*1220*/  IMAD.IADD R29, R28, 0x1, R29 ;  /* 0x000000011c1d7824 */ /* 0x004fe400078e021d */
[----:B---3--:R-:W-:-:S05]  /*1230*/  IMAD.IADD R20, R27, 0x1, R20 ;  /* 0x000000011b147824 */ /* 0x008fca00078e0214 */
[CC--:B------:R-:W-:Y:S02]  /*1240*/  FSETP.GEU.XOR P2, PT, R22.reuse, R20.reuse, !P0 ;  /* 0x000000141600720b */ /* 0x0c0fe4000474e800 */
[----:B------:R-:W-:Y:S01]  /*1250*/  LOP3.LUT R24, R22, R20, RZ, 0x3c, !PT ;  /* 0x0000001416187212 */ /* 0x000fe200078e3cff */
[----:B------:R-:W-:Y:S01]  /*1260*/  IMAD R20, R6, R19, RZ ;  /* 0x0000001306147224 */ /* 0x000fe200078e02ff */
[----:B------:R-:W-:-:S04]  /*1270*/  SEL R22, R23, RZ, !P1 ;  /* 0x000000ff17167207 */ /* 0x000fc80004800000 */
[----:B------:R-:W2:Y:S01]  /*1280*/  SHFL.BFLY PT, R23, R20, 0x1, 0x1f ;  /* 0x0c201f0014177f89 */ /* 0x000ea200000e0000 */
[----:B------:R-:W-:Y:S01]  /*1290*/  LOP3.LUT R17, R22, R17, RZ, 0x3c, !PT ;  /* 0x0000001116117212 */ /* 0x000fe200078e3cff */
[----:B-1----:R-:W-:-:S05]  /*12a0*/  IMAD.IADD R21, R26, 0x1, R21 ;  /* 0x000000011a157824 */ /* 0x002fca00078e0215 */
[CC--:B------:R-:W-:Y:S02]  /*12b0*/  FSETP.GEU.XOR P3, PT, R21.reuse, R29.reuse, !P0 ;  /* 0x0000001d1500720b */ /* 0x0c0fe4000476e800 */
[----:B------:R-:W-:Y:S01]  /*12c0*/  LOP3.LUT R27, R21, R29, RZ, 0x3c, !PT ;  /* 0x0000001d151b7212 */ /* 0x000fe200078e3cff */
[----:B------:R-:W-:Y:S01]  /*12d0*/  IMAD R21, R5, R19, RZ ;  /* 0x0000001305157224 */ /* 0x000fe200078e02ff */
[----:B------:R-:W-:Y:S01]  /*12e0*/  SEL R29, R24, RZ, !P2 ;  /* 0x000000ff181d7207 */ /* 0x000fe20005000000 */
[----:B------:R-:W-:Y:S01]  /*12f0*/  IMAD R24, R6, R17, RZ ;  /* 0x0000001106187224 */ /* 0x000fe200078e02ff */
[----:B------:R-:W-:Y:S02]  /*1300*/  SEL R27, R27, RZ, !P3 ;  /* 0x000000ff1b1b7207 */ /* 0x000fe40005800000 */
[----:B------:R-:W1:Y:S01]  /*1310*/  SHFL.BFLY PT, R22, R21, 0x1, 0x1f ;  /* 0x0c201f0015167f89 */ /* 0x000e6200000e0000 */
[----:B------:R-:W-:Y:S02]  /*1320*/  LOP3.LUT R18, R29, R18, RZ, 0x3c, !PT ;  /* 0x000000121d127212 */ /* 0x000fe400078e3cff */
[----:B------:R-:W-:-:S02]  /*1330*/  LOP3.LUT R16, R27, R16, RZ, 0x3c, !PT ;  /* 0x000000101b107212 */ /* 0x000fc400078e3cff */
[----:B------:R-:W3:Y:S01]  /*1340*/  SHFL.BFLY PT, R27, R24, 0x1, 0x1f ;  /* 0x0c201f00181b7f89 */ /* 0x000ee200000e0000 */
[----:B--2---:R-:W-:Y:S02]  /*1350*/  IMAD.IADD R26, R20, 0x1, R23 ;  /* 0x00000001141a7824 */ /* 0x004fe400078e0217 */
[----:B------:R-:W-:Y:S02]  /*1360*/  IMAD R23, R5, R17, RZ ;  /* 0x0000001105177224 */ /* 0x000fe400078e02ff */
[----:B-1----:R-:W-:-:S03]  /*1370*/  IMAD.IADD R29, R21, 0x1, R22 ;  /* 0x00000001151d7824 */ /* 0x002fc600078e0216 */
[----:B------:R-:W1:Y:S01]  /*1380*/  SHFL.BFLY PT, R22, R23, 0x1, 0x1f ;  /* 0x0c201f0017167f89 */ /* 0x000e6200000e0000 */
[----:B---3--:R-:W-:Y:S01]  /*1390*/  IMAD.IADD R27, R24, 0x1, R27 ;  /* 0x00000001181b7824 */ /* 0x008fe200078e021b */
[CC--:B------:R-:W-:Y:S02]  /*13a0*/  FSETP.GEU.XOR P2, PT, R26.reuse, R29.reuse, !P0 ;  /* 0x0000001d1a00720b */ /* 0x0c0fe4000474e800 */
[----:B------:R-:W-:Y:S01]  /*13b0*/  LOP3.LUT R20, R26, R29, RZ, 0x3c, !PT ;  /* 0x0000001d1a147212 */ /* 0x000fe200078e3cff */
[----:B------:R-:W-:-:S03]  /*13c0*/  IMAD R26, R6, R16, RZ ;  /* 0x00000010061a7224 */ /* 0x000fc600078e02ff */
[----:B------:R-:W-:Y:S02]  /*13d0*/  SEL R20, R20, RZ, !P2 ;  /* 0x000000ff14147207 */ /* 0x000fe40005000000 */
[----:B------:R-:W2:Y:S02]  /*13e0*/  SHFL.BFLY PT, R29, R26, 0x1, 0x1f ;  /* 0x0c201f001a1d7f89 */ /* 0x000ea400000e0000 */
[----:B------:R-:W-:Y:S01]  /*13f0*/  LOP3.LUT R19, R20, R19, RZ, 0x3c, !PT ;  /* 0x0000001314137212 */ /* 0x000fe200078e3cff */
[----:B-1----:R-:W-:Y:S02]  /*1400*/  IMAD.IADD R28, R23, 0x1, R22 ;  /* 0x00000001171c7824 */ /* 0x002fe400078e0216 */
[----:B------:R-:W-:Y:S02]  /*1410*/  IMAD R22, R5, R16, RZ ;  /* 0x0000001005167224 */ /* 0x000fe400078e02ff */
[----:B------:R-:W-:Y:S01]  /*1420*/  IMAD R23, R6, R18, RZ ;  /* 0x0000001206177224 */ /* 0x000fe200078e02ff */
[----:B------:R-:W-:-:S02]  /*1430*/  FSETP.GEU.XOR P1, PT, R27, R28, !P0 ;  /* 0x0000001c1b00720b */ /* 0x000fc4000472e800 */
[----:B------:R-:W-:Y:S02]  /*1440*/  LOP3.LUT R21, R27, R28, RZ, 0x3c, !PT ;  /* 0x0000001c1b157212 */ /* 0x000fe400078e3cff */
[----:B------:R-:W1:Y:S01]  /*1450*/  SHFL.BFLY PT, R27, R22, 0x1, 0x1f ;  /* 0x0c201f00161b7f89 */ /* 0x000e6200000e0000 */
[----:B--2---:R-:W-:-:S03]  /*1460*/  IMAD.IADD R29, R26, 0x1, R29 ;  /* 0x000000011a1d7824 */ /* 0x004fc600078e021d */
[----:B------:R-:W2:Y:S01]  /*1470*/  SHFL.BFLY PT, R28, R23, 0x1, 0x1f ;  /* 0x0c201f00171c7f89 */ /* 0x000ea200000e0000 */
[----:B-1----:R-:W-:Y:S01]  /*1480*/  IMAD.IADD R24, R22, 0x1, R27 ;  /* 0x0000000116187824 */ /* 0x002fe200078e021b */
[----:B------:R-:W-:Y:S01]  /*1490*/  SEL R22, R21, RZ, !P1 ;  /* 0x000000ff15167207 */ /* 0x000fe20004800000 */
[----:B------:R-:W-:Y:S02]  /*14a0*/  IMAD R27, R5, R18, RZ ;  /* 0x00000012051b7224 */ /* 0x000fe400078e02ff */
[----:B--2---:R-:W-:Y:S01]  /*14b0*/  IMAD.IADD R28, R23, 0x1, R28 ;  /* 0x00000001171c7824 */ /* 0x004fe200078e021c */
[CC--:B------:R-:W-:Y:S02]  /*14c0*/  FSETP.GEU.XOR P4, PT, R29.reuse, R24.reuse, !P0 ;  /* 0x000000181d00720b */ /* 0x0c0fe4000478e800 */
[----:B------:R-:W1:Y:S01]  /*14d0*/  SHFL.BFLY PT, R26, R27, 0x1, 0x1f ;  /* 0x0c201f001b1a7f89 */ /* 0x000e6200000e0000 */
[----:B------:R-:W-:Y:S02]  /*14e0*/  LOP3.LUT R24, R29, R24, RZ, 0x3c, !PT ;  /* 0x000000181d187212 */ /* 0x000fe400078e3cff */
[----:B------:R-:W-:-:S02]  /*14f0*/  LOP3.LUT R21, R22, R17, RZ, 0x3c, !PT ;  /* 0x0000001116157212 */ /* 0x000fc400078e3cff */
[----:B------:R-:W-:-:S04]  /*1500*/  SEL R23, R24, RZ, !P4 ;  /* 0x000000ff18177207 */ /* 0x000fc80006000000 */
[----:B------:R-:W-:-:S04]  /*1510*/  LOP3.LUT R23, R23, R16, RZ, 0x3c, !PT ;  /* 0x0000001017177212 */ /* 0x000fc800078e3cff */
[----:B------:R-:W-:Y:S02]  /*1520*/  FSETP.GEU.XOR P1, PT, R19, R23, !P0 ;  /* 0x000000171300720b */ /* 0x000fe4000472e800 */
[----:B------:R-:W-:-:S04]  /*1530*/  LOP3.LUT R24, R23, R19, RZ, 0x3c, !PT ;  /* 0x0000001317187212 */ /* 0x000fc800078e3cff */
[----:B------:R-:W-:-:S04]  /*1540*/  SEL R24, R24, RZ, !P1 ;  /* 0x000000ff18187207 */ /* 0x000fc80004800000 */
[----:B------:R-:W-:Y:S01]  /*1550*/  LOP3.LUT R16, R24, R23, RZ, 0x3c, !PT ;  /* 0x0000001718107212 */ /* 0x000fe200078e3cff */
[----:B-1----:R-:W-:Y:S01]  /*1560*/  IMAD.IADD R29, R27, 0x1, R26 ;  /* 0x000000011b1d7824 */ /* 0x002fe200078e021a */
[----:B------:R-:W-:-:S04]  /*1570*/  SHF.R.U32.HI R27, RZ, 0x3, R25 ;  /* 0x00000003ff1b7819 */ /* 0x000fc80000011619 */
[CC--:B------:R-:W-:Y:S02]  /*1580*/  FSETP.GEU.XOR P3, PT, R28.reuse, R29.reuse, !P0 ;  /* 0x0000001d1c00720b */ /* 0x0c0fe4000476e800 */
[----:B------:R-:W-:-:S04]  /*1590*/  LOP3.LUT R28, R28, R29, RZ, 0x3c, !PT ;  /* 0x0000001d1c1c7212 */ /* 0x000fc800078e3cff */
[----:B------:R-:W-:-:S04]  /*15a0*/  SEL R29, R28, RZ, !P3 ;  /* 0x000000ff1c1d7207 */ /* 0x000fc80005800000 */
[----:B------:R-:W-:-:S04]  /*15b0*/  LOP3.LUT R18, R29, R18, RZ, 0x3c, !PT ;  /* 0x000000121d127212 */ /* 0x000fc800078e3cff */
[----:B------:R-:W-:Y:S02]  /*15c0*/  FSETP.GEU.XOR P2, PT, R21, R18, !P0 ;  /* 0x000000121500720b */ /* 0x000fe4000474e800 */
[----:B------:R-:W-:-:S04]  /*15d0*/  LOP3.LUT R22, R18, R21, RZ, 0x3c, !PT ;  /* 0x0000001512167212 */ /* 0x000fc800078e3cff */
[----:B------:R-:W-:-:S04]  /*15e0*/  SEL R22, R22, RZ, !P2 ;  /* 0x000000ff16167207 */ /* 0x000fc80005000000 */
[C---:B------:R-:W-:Y:S02]  /*15f0*/  LOP3.LUT R17, R22.reuse, R18, RZ, 0x3c, !PT ;  /* 0x0000001216117212 */ /* 0x040fe400078e3cff */
[----:B------:R-:W-:Y:S02]  /*1600*/  LOP3.LUT R26, R22, R21, RZ, 0x3c, !PT ;  /* 0x00000015161a7212 */ /* 0x000fe400078e3cff */
[----:B------:R-:W-:Y:S02]  /*1610*/  FSETP.GEU.XOR P1, PT, R17, R16, !P0 ;  /* 0x000000101100720b */ /* 0x000fe4000472e800 */
[----:B------:R-:W-:-:S04]  /*1620*/  LOP3.LUT R17, R17, R24, R23, 0x96, !PT ;  /* 0x0000001811117212 */ /* 0x000fc800078e9617 */
[----:B------:R-:W-:-:S04]  /*1630*/  SEL R17, R17, RZ, !P1 ;  /* 0x000000ff11117207 */ /* 0x000fc80004800000 */
[----:B------:R-:W-:Y:S02]  /*1640*/  LOP3.LUT R16, R17, R24, R23, 0x96, !PT ;  /* 0x0000001811107212 */ /* 0x000fe400078e9617 */
[----:B------:R-:W-:Y:S02]  /*1650*/  LOP3.LUT R20, R17, R22, R18, 0x96, !PT ;  /* 0x0000001611147212 */ /* 0x000fe400078e9612 */
[----:B------:R-:W-:Y:S02]  /*1660*/  LOP3.LUT R17, R24, R19, RZ, 0x3c, !PT ;  /* 0x0000001318117212 */ /* 0x000fe400078e3cff */
[----:B------:R-:W-:Y:S02]  /*1670*/  SGXT.U32 R18, R27, 0x1 ;  /* 0x000000011b12781a */ /* 0x000fe40000000000 */
[----:B------:R-:W-:Y:S02]  /*1680*/  FSETP.GEU.XOR P0, PT, R26, R17, !P0 ;  /* 0x000000111a00720b */ /* 0x000fe4000470e800 */
[----:B------:R-:W-:-:S02]  /*1690*/  LOP3.LUT R17, R18, 0x1, RZ, 0x3c, !PT ;  /* 0x0000000112117812 */ /* 0x000fc400078e3cff */
[----:B------:R-:W-:-:S03]  /*16a0*/  LOP3.LUT R26, R26, R24, R19, 0x96, !PT ;  /* 0x000000181a1a7212 */ /* 0x000fc600078e9613 */
[----:B------:R-:W-:Y:S01]  /*16b0*/  IMAD R23, R17, R20, RZ ;  /* 0x0000001411177224 */ /* 0x000fe200078e02ff */
[----:B------:R-:W-:-:S04]  /*16c0*/  SEL R26, R26, RZ, !P0 ;  /* 0x000000ff1a1a7207 */ /* 0x000fc80004000000 */
[----:B------:R-:W-:Y:S02]  /*16d0*/  LOP3.LUT R19, R26, R24, R19, 0x96, !PT ;  /* 0x000000181a137212 */ /* 0x000fe400078e9613 */
[----:B------:R-:W1:Y:S01]  /*16e0*/  SHFL.BFLY PT, R24, R23, 0x8, 0x1f ;  /* 0x0d001f0017187f89 */ /* 0x000e6200000e0000 */
[----:B------:R-:W-:Y:S01]  /*16f0*/  LOP3.LUT R21, R26, R22, R21, 0x96, !PT ;  /* 0x000000161a157212 */ /* 0x000fe200078e9615 */
[----:B------:R-:W-:-:S05]  /*1700*/  IMAD R22, R18, R20, RZ ;  /* 0x0000001412167224 */ /* 0x000fca00078e02ff */
[----:B------:R-:W2:Y:S01]  /*1710*/  SHFL.BFLY PT, R27, R22, 0x8, 0x1f ;  /* 0x0d001f00161b7f89 */ /* 0x000ea200000e0000 */
[----:B-1----:R-:W-:Y:S01]  /*1720*/  IMAD.IADD R26, R23, 0x1, R24 ;  /* 0x00000001171a7824 */ /* 0x002fe200078e0218 */
[----:B------:R-:W-:-:S04]  /*1730*/  SHF.R.U32.HI R24, RZ, 0x4, R25 ;  /* 0x00000004ff187819 */ /* 0x000fc80000011619 */
[----:B------:R-:W-:Y:S01]  /*1740*/  LOP3.LUT R24, R24, 0x1, RZ, 0xc0, !PT ;  /* 0x0000000118187812 */ /* 0x000fe200078ec0ff */
[----:B--2---:R-:W-:-:S03]  /*1750*/  IMAD.IADD R27, R22, 0x1, R27 ;  /* 0x00000001161b7824 */ /* 0x004fc600078e021b */
[----:B------:R-:W-:Y:S01]  /*1760*/  ISETP.NE.U32.AND P0, PT, R24, 0x1, PT ;  /* 0x000000011800780c */ /* 0x000fe20003f05070 */
[CC--:B------:R-:W-:Y:S01]  /*1770*/  IMAD R24, R17.reuse, R16.reuse, RZ ;  /* 0x0000001011187224 */ /* 0x0c0fe200078e02ff */
[CC--:B------:R-:W-:Y:S02]  /*1780*/  LOP3.LUT R23, R26.reuse, R27.reuse, RZ, 0x3c, !PT ;  /* 0x0000001b1a177212 */ /* 0x0c0fe400078e3cff */
[----:B------:R-:W-:Y:S01]  /*1790*/  FSETP.GEU.XOR P1, PT, R26, R27, !P0 ;  /* 0x0000001b1a00720b */ /* 0x000fe2000472e800 */
[C---:B------:R-:W-:Y:S01]  /*17a0*/  IMAD R27, R18.reuse, R16, RZ ;  /* 0x00000010121b7224 */ /* 0x040fe200078e02ff */
[----:B------:R-:W1:Y:S01]  /*17b0*/  SHFL.BFLY PT, R29, R24, 0x8, 0x1f ;  /* 0x0d001f00181d7f89 */ /* 0x000e6200000e0000 */
[-C--:B------:R-:W-:Y:S01]  /*17c0*/  IMAD R26, R17, R21.reuse, RZ ;  /* 0x00000015111a7224 */ /* 0x080fe200078e02ff */
[----:B------:R-:W-:Y:S02]  /*17d0*/  SEL R23, R23, RZ, !P1 ;  /* 0x000000ff17177207 */ /* 0x000fe40004800000 */
[----:B------:R-:W2:Y:S02]  /*17e0*/  SHFL.BFLY PT, R22, R27, 0x8, 0x1f ;  /* 0x0d001f001b167f89 */ /* 0x000ea400000e0000 */
[----:B------:R-:W-:Y:S01]  /*17f0*/  LOP3.LUT R20, R23, R20, RZ, 0x3c, !PT ;  /* 0x0000001417147212 */ /* 0x000fe200078e3cff */
[----:B------:R-:W-:-:S02]  /*1800*/  IMAD R23, R18, R21, RZ ;  /* 0x0000001512177224 */ /* 0x000fc400078e02ff */
[----:B-1----:R-:W-:-:S03]  /*1810*/  IMAD.IADD R29, R24, 0x1, R29 ;  /* 0x00000001181d7824 */ /* 0x002fc600078e021d */
[----:B------:R-:W1:Y:S01]  /*1820*/  SHFL.BFLY PT, R24, R23, 0x8, 0x1f ;  /* 0x0d001f0017187f89 */ /* 0x000e6200000e0000 */
[----:B--2---:R-:W-:-:S05]  /*1830*/  IMAD.IADD R22, R27, 0x1, R22 ;  /* 0x000000011b167824 */ /* 0x004fca00078e0216 */
[CC--:B------:R-:W-:Y:S02]  /*1840*/  FSETP.GEU.XOR P2, PT, R29.reuse, R22.reuse, !P0 ;  /* 0x000000161d00720b */ /* 0x0c0fe4000474e800 */
[----:B------:R-:W-:Y:S02]  /*1850*/  LOP3.LUT R22, R29, R22, RZ, 0x3c, !PT ;  /* 0x000000161d167212 */ /* 0x000fe400078e3cff */
[----:B------:R-:W2:Y:S02]  /*1860*/  SHFL.BFLY PT, R29, R26, 0x8, 0x1f ;  /* 0x0d001f001a1d7f89 */ /* 0x000ea400000e0000 */
[----:B------:R-:W-:-:S04]  /*1870*/  SEL R27, R22, RZ, !P2 ;  /* 0x000000ff161b7207 */ /* 0x000fc80005000000 */
[----:B------:R-:W-:-:S05]  /*1880*/  LOP3.LUT R16, R27, R16, RZ, 0x3c, !PT ;  /* 0x000000101b107212 */ /* 0x000fca00078e3cff */
[----:B------:R-:W-:Y:S02]  /*1890*/  IMAD R22, R15, R16, RZ ;  /* 0x000000100f167224 */ /* 0x000fe400078e02ff */
[----:B-1----:R-:W-:Y:S02]  /*18a0*/  IMAD.IADD R24, R23, 0x1, R24 ;  /* 0x0000000117187824 */ /* 0x002fe400078e0218 */
[----:B------:R-:W-:-:S05]  /*18b0*/  IMAD R23, R17, R19, RZ ;  /* 0x0000001311177224 */ /* 0x000fca00078e02ff */
[----:B------:R-:W1:Y:S01]  /*18c0*/  SHFL.BFLY PT, R28, R23, 0x8, 0x1f ;  /* 0x0d001f00171c7f89 */ /* 0x000e6200000e0000 */
[----:B--2---:R-:W-:Y:S02]  /*18d0*/  IMAD.IADD R29, R26, 0x1, R29 ;  /* 0x000000011a1d7824 */ /* 0x004fe400078e021d */
[----:B------:R-:W-:-:S03]  /*18e0*/  IMAD R26, R18, R19, RZ ;  /* 0x00000013121a7224 */ /* 0x000fc600078e02ff */
[CC--:B------:R-:W-:Y:S02]  /*18f0*/  FSETP.GEU.XOR P1, PT, R29.reuse, R24.reuse, !P0 ;  /* 0x000000181d00720b */ /* 0x0c0fe4000472e800 */
[----:B------:R-:W2:Y:S01]  /*1900*/  SHFL.BFLY PT, R27, R26, 0x8, 0x1f ;  /* 0x0d001f001a1b7f89 */ /* 0x000ea200000e0000 */
[----:B------:R-:W-:-:S04]  /*1910*/  LOP3.LUT R24, R29, R24, RZ, 0x3c, !PT ;  /* 0x000000181d187212 */ /* 0x000fc800078e3cff */
[----:B------:R-:W-:-:S04]  /*1920*/  SEL R24, R24, RZ, !P1 ;  /* 0x000000ff18187207 */ /* 0x000fc80004800000 */
[----:B------:R-:W-:Y:S01]  /*1930*/  LOP3.LUT R21, R24, R21, RZ, 0x3c, !PT ;  /* 0x0000001518157212 */ /* 0x000fe200078e3cff */
[----:B------:R-:W-:Y:S02]  /*1940*/  IMAD R24, R14, R16, RZ ;  /* 0x000000100e187224 */ /* 0x000fe400078e02ff */
[----:B-1----:R-:W-:Y:S02]  /*1950*/  IMAD.IADD R28, R23, 0x1, R28 ;  /* 0x00000001171c7824 */ /* 0x002fe400078e021c */
[----:B------:R-:W1:Y:S04]  /*1960*/  SHFL.BFLY PT, R23, R22, 0x4, 0x1f ;  /* 0x0c801f0016177f89 */ /* 0x000e6800000e0000 */
[----:B------:R-:W3:Y:S01]  /*1970*/  SHFL.BFLY PT, R29, R24, 0x4, 0x1f ;  /* 0x0c801f00181d7f89 */ /* 0x000ee200000e0000 */
[----:B--2---:R-:W-:-:S05]  /*1980*/  IMAD.IADD R27, R26, 0x1, R27 ;  /* 0x000000011a1b7824 */ /* 0x004fca00078e021b */
[CC--:B------:R-:W-:Y:S02]  /*1990*/  FSETP.GEU.XOR P2, PT, R28.reuse, R27.reuse, !P0 ;  /* 0x0000001b1c00720b */ /* 0x0c0fe4000474e800 */
[----:B------:R-:W-:-:S04]  /*19a0*/  LOP3.LUT R27, R28, R27, RZ, 0x3c, !PT ;  /* 0x0000001b1c1b7212 */ /* 0x000fc800078e3cff */
[----:B------:R-:W-:Y:S01]  /*19b0*/  SEL R28, R27, RZ, !P2 ;  /* 0x000000ff1b1c7207 */ /* 0x000fe20005000000 */
[----:B------:R-:W-:-:S03]  /*19c0*/  IMAD R27, R15, R20, RZ ;  /* 0x000000140f1b7224 */ /* 0x000fc600078e02ff */
[----:B------:R-:W-:Y:S01]  /*19d0*/  LOP3.LUT R19, R28, R19, RZ, 0x3c, !PT ;  /* 0x000000131c137212 */ /* 0x000fe200078e3cff */
[----:B-1----:R-:W-:Y:S01]  /*19e0*/  IMAD.IADD R23, R22, 0x1, R23 ;  /* 0x0000000116177824 */ /* 0x002fe200078e0217 */
[----:B------:R-:W1:Y:S01]  /*19f0*/  SHFL.BFLY PT, R26, R27, 0x4, 0x1f ;  /* 0x0c801f001b1a7f89 */ /* 0x000e6200000e0000 */
[----:B---3--:R-:W-:-:S05]  /*1a00*/  IMAD.IADD R28, R24, 0x1, R29 ;  /* 0x00000001181c7824 */ /* 0x008fca00078e021d */
[CC--:B------:R-:W-:Y:S02]  /*1a10*/  FSETP.GEU.XOR P1, PT, R23.reuse, R28.reuse, !P0 ;  /* 0x0000001c1700720b */ /* 0x0c0fe4000472e800 */
[----:B------:R-:W-:Y:S01]  /*1a20*/  LOP3.LUT R23, R23, R28, RZ, 0x3c, !PT ;  /* 0x0000001c17177212 */ /* 0x000fe200078e3cff */
[----:B------:R-:W-:-:S03]  /*1a30*/  IMAD R28, R14, R20, RZ ;  /* 0x000000140e1c7224 */ /* 0x000fc600078e02ff */
[----:B------:R-:W-:Y:S02]  /*1a40*/  SEL R23, R23, RZ, !P1 ;  /* 0x000000ff17177207 */ /* 0x000fe40004800000 */
[----:B------:R-:W2:Y:S02]  /*1a50*/  SHFL.BFLY PT, R22, R28, 0x4, 0x1f ;  /* 0x0c801f001c167f89 */ /* 0x000ea400000e0000 */
[----:B------:R-:W-:Y:S01]  /*1a60*/  LOP3.LUT R16, R23, R16, RZ, 0x3c, !PT ;  /* 0x0000001017107212 */ /* 0x000fe200078e3cff */
[----:B------:R-:W-:-:S05]  /*1a70*/  IMAD R23, R14, R19, RZ ;  /* 0x000000130e177224 */ /* 0x000fca00078e02ff */
[----:B------:R-:W3:Y:S01]  /*1a80*/  SHFL.BFLY PT, R24, R23, 0x4, 0x1f ;  /* 0x0c801f0017187f89 */ /* 0x000ee200000e0000 */
[----:B-1----:R-:W-:Y:S02]  /*1a90*/  IMAD.IADD R29, R27, 0x1, R26 ;  /* 0x000000011b1d7824 */ /* 0x002fe400078e021a */
[----:B------:R-:W-:Y:S02]  /*1aa0*/  IMAD R26, R15, R19, RZ ;  /* 0x000000130f1a7224 */ /* 0x000fe400078e02ff */
[----:B--2---:R-:W-:-:S05]  /*1ab0*/  IMAD.IADD R22, R28, 0x1, R22 ;  /* 0x000000011c167824 */ /* 0x004fca00078e0216 */
[CC--:B------:R-:W-:Y:S02]  /*1ac0*/  FSETP.GEU.XOR P2, PT, R29.reuse, R22.reuse, !P0 ;  /* 0x000000161d00720b */ /* 0x0c0fe4000474e800 */
[----:B------:R-:W-:Y:S01]  /*1ad0*/  LOP3.LUT R22, R29, R22, RZ, 0x3c, !PT ;  /* 0x000000161d167212 */ /* 0x000fe200078e3cff */
[----:B---3--:R-:W-:Y:S01]  /*1ae0*/  IMAD.IADD R28, R23, 0x1, R24 ;  /* 0x00000001171c7824 */ /* 0x008fe200078e0218 */
[----:B------:R-:W1:Y:S01]  /*1af0*/  SHFL.BFLY PT, R29, R26, 0x4, 0x1f ;  /* 0x0c801f001a1d7f89 */ /* 0x000e6200000e0000 */
[----:B------:R-:W-:-:S05]  /*1b00*/  IMAD R24, R15, R21, RZ ;  /* 0x000000150f187224 */ /* 0x000fca00078e02ff */
[----:B------:R-:W2:Y:S01]  /*1b10*/  SHFL.BFLY PT, R27, R24, 0x4, 0x1f ;  /* 0x0c801f00181b7f89 */ /* 0x000ea200000e0000 */
[----:B-1----:R-:W-:Y:S02]  /*1b20*/  IMAD.IADD R29, R26, 0x1, R29 ;  /* 0x000000011a1d7824 */ /* 0x002fe400078e021d */
[----:B------:R-:W-:-:S03]  /*1b30*/  IMAD R26, R14, R21, RZ ;  /* 0x000000150e1a7224 */ /* 0x000fc600078e02ff */
[CC--:B------:R-:W-:Y:S01]  /*1b40*/  FSETP.GEU.XOR P1, PT, R29.reuse, R28.reuse, !P0 ;  /* 0x0000001c1d00720b */ /* 0x0c0fe2000472e800 */
[----:B--2---:R-:W-:Y:S01]  /*1b50*/  IMAD.IADD R27, R24, 0x1, R27 ;  /* 0x00000001181b7824 */ /* 0x004fe200078e021b */
[----:B------:R-:W-:Y:S02]  /*1b60*/  LOP3.LUT R23, R29, R28, RZ, 0x3c, !PT ;  /* 0x0000001c1d177212 */ /* 0x000fe400078e3cff */
[----:B------:R-:W-:Y:S02]  /*1b70*/  SEL R29, R22, RZ, !P2 ;  /* 0x000000ff161d7207 */ /* 0x000fe40005000000 */
[----:B------:R-:W-:Y:S02]  /*1b80*/  SEL R24, R23, RZ, !P1 ;  /* 0x000000ff17187207 */ /* 0x000fe40004800000 */
[----:B------:R-:W-:Y:S02]  /*1b90*/  LOP3.LUT R20, R29, R20, RZ, 0x3c, !PT ;  /* 0x000000141d147212 */ /* 0x000fe400078e3cff */
[----:B------:R-:W1:Y:S01]  /*1ba0*/  SHFL.BFLY PT, R29, R26, 0x4, 0x1f ;  /* 0x0c801f001a1d7f89 */ /* 0x000e6200000e0000 */
[----:B------:R-:W-:-:S02]  /*1bb0*/  LOP3.LUT R19, R24, R19, RZ, 0x3c, !PT ;  /* 0x0000001318137212 */ /* 0x000fc400078e3cff */
[----:B------:R-:W-:Y:S02]  /*1bc0*/  IMAD R24, R4, R20, RZ ;  /* 0x0000001404187224 */ /* 0x000fe400078e02ff */
[----:B-1----:R-:W-:Y:S02]  /*1bd0*/  IMAD.IADD R22, R26, 0x1, R29 ;  /* 0x000000011a167824 */ /* 0x002fe400078e021d */
[----:B------:R-:W-:-:S03]  /*1be0*/  IMAD R26, R4, R19, RZ ;  /* 0x00000013041a7224 */ /* 0x000fc600078e02ff */
[CC--:B------:R-:W-:Y:S02]  /*1bf0*/  FSETP.GEU.XOR P2, PT, R27.reuse, R22.reuse, !P0 ;  /* 0x000000161b00720b */ /* 0x0c0fe4000474e800 */
[----:B------:R-:W-:Y:S01]  /*1c00*/  LOP3.LUT R22, R27, R22, RZ, 0x3c, !PT ;  /* 0x000000161b167212 */ /* 0x000fe200078e3cff */
[----:B------:R-:W1:Y:S03]  /*1c10*/  SHFL.BFLY PT, R29, R26, 0x2, 0x1f ;  /* 0x0c401f001a1d7f89 */ /* 0x000e6600000e0000 */
[----:B------:R-:W-:-:S04]  /*1c20*/  SEL R22, R22, RZ, !P2 ;  /* 0x000000ff16167207 */ /* 0x000fc80005000000 */
[----:B------:R-:W-:-:S05]  /*1c30*/  LOP3.LUT R21, R22, R21, RZ, 0x3c, !PT ;  /* 0x0000001516157212 */ /* 0x000fca00078e3cff */
[-C--:B------:R-:W-:Y:S02]  /*1c40*/  IMAD R27, R4, R21.reuse, RZ ;  /* 0x00000015041b7224 */ /* 0x080fe400078e02ff */
[----:B------:R-:W-:-:S03]  /*1c50*/  IMAD R22, R7, R21, RZ ;  /* 0x0000001507167224 */ /* 0x000fc600078e02ff */
[----:B------:R-:W2:Y:S04]  /*1c60*/  SHFL.BFLY PT, R28, R27, 0x2, 0x1f ;  /* 0x0c401f001b1c7f89 */ /* 0x000ea800000e0000 */
[----:B------:R-:W3:Y:S01]  /*1c70*/  SHFL.BFLY PT, R23, R22, 0x2, 0x1f ;  /* 0x0c401f0016177f89 */ /* 0x000ee200000e0000 */
[----:B-1----:R-:W-:Y:S02]  /*1c80*/  IMAD.IADD R29, R26, 0x1, R29 ;  /* 0x000000011a1d7824 */ /* 0x002fe400078e021d */
[----:B--2---:R-:W-:Y:S02]  /*1c90*/  IMAD.IADD R28, R27, 0x1, R28 ;  /* 0x000000011b1c7824 */ /* 0x004fe400078e021c */
[----:B---3--:R-:W-:-:S05]  /*1ca0*/  IMAD.IADD R23, R22, 0x1, R23 ;  /* 0x0000000116177824 */ /* 0x008fca00078e0217 */
[CC--:B------:R-:W-:Y:S02]  /*1cb0*/  FSETP.GEU.XOR P1, PT, R28.reuse, R23.reuse, !P0 ;  /* 0x000000171c00720b */ /* 0x0c0fe4000472e800 */
[----:B------:R-:W-:Y:S01]  /*1cc0*/  LOP3.LUT R23, R28, R23, RZ, 0x3c, !PT ;  /* 0x000000171c177212 */ /* 0x000fe200078e3cff */
[----:B------:R-:W-:-:S03]  /*1cd0*/  IMAD R28, R7, R19, RZ ;  /* 0x00000013071c7224 */ /* 0x000fc600078e02ff */
[----:B------:R-:W-:Y:S02]  /*1ce0*/  SEL R26, R23, RZ, !P1 ;  /* 0x000000ff171a7207 */ /* 0x000fe40004800000 */
[----:B------:R-:W1:Y:S02]  /*1cf0*/  SHFL.BFLY PT, R27, R28, 0x2, 0x1f ;  /* 0x0c401f001c1b7f89 */ /* 0x000e6400000e0000 */
[----:B------:R-:W-:Y:S01]  /*1d00*/  LOP3.LUT R21, R26, R21, RZ, 0x3c, !PT ;  /* 0x000000151a157212 */ /* 0x000fe200078e3cff */
[----:B-1----:R-:W-:-:S05]  /*1d10*/  IMAD.IADD R27, R28, 0x1, R27 ;  /* 0x000000011c1b7824 */ /* 0x002fca00078e021b */
[CC--:B------:R-:W-:Y:S02]  /*1d20*/  FSETP.GEU.XOR P2, PT, R29.reuse, R27.reuse, !P0 ;  /* 0x0000001b1d00720b */ /* 0x0c0fe4000474e800 */
[----:B------:R-:W-:Y:S01]  /*1d30*/  LOP3.LUT R22, R29, R27, RZ, 0x3c, !PT ;  /* 0x0000001b1d167212 */ /* 0x000fe200078e3cff */
[----:B------:R-:W-:Y:S01]  /*1d40*/  IMAD R29, R7, R20, RZ ;  /* 0x00000014071d7224 */ /* 0x000fe200078e02ff */
[----:B------:R-:W1:Y:S02]  /*1d50*/  SHFL.BFLY PT, R27, R24, 0x2, 0x1f ;  /* 0x0c401f00181b7f89 */ /* 0x000e6400000e0000 */
[----:B------:R-:W-:Y:S02]  /*1d60*/  SEL R22, R22, RZ, !P2 ;  /* 0x000000ff16167207 */ /* 0x000fe40005000000 */
[----:B------:R-:W2:Y:S02]  /*1d70*/  SHFL.BFLY PT, R26, R29, 0x2, 0x1f ;  /* 0x0c401f001d1a7f89 */ /* 0x000ea400000e0000 */
[----:B------:R-:W-:Y:S01]  /*1d80*/  LOP3.LUT R19, R22, R19, RZ, 0x3c, !PT ;  /* 0x0000001316137212 */ /* 0x000fe200078e3cff */
[----:B-1----:R-:W-:-:S04]  /*1d90*/  IMAD.IADD R27, R24, 0x1, R27 ;  /* 0x00000001181b7824 */ /* 0x002fc800078e021b */
[----:B------:R-:W-:Y:S02]  /*1da0*/  IMAD R24, R5, R19, RZ ;  /* 0x0000001305187224 */ /* 0x000fe400078e02ff */
[----:B--2---:R-:W-:Y:S02]  /*1db0*/  IMAD.IADD R28, R29, 0x1, R26 ;  /* 0x000000011d1c7824 */ /* 0x004fe400078e021a */
[----:B------:R-:W-:-:S03]  /*1dc0*/  IMAD R26, R4, R16, RZ ;  /* 0x00000010041a7224 */ /* 0x000fc600078e02ff */
[CC--:B------:R-:W-:Y:S02]  /*1dd0*/  FSETP.GEU.XOR P1, PT, R27.reuse, R28.reuse, !P0 ;  /* 0x0000001c1b00720b */ /* 0x0c0fe4000472e800 */
[----:B------:R-:W-:Y:S01]  /*1de0*/  LOP3.LUT R23, R27, R28, RZ, 0x3c, !PT ;  /* 0x0000001c1b177212 */ /* 0x000fe200078e3cff */
[----:B------:R-:W-:Y:S01]  /*1df0*/  IMAD R28, R7, R16, RZ ;  /* 0x00000010071c7224 */ /* 0x000fe200078e02ff */
[----:B------:R-:W1:Y:S02]  /*1e00*/  SHFL.BFLY PT, R27, R26, 0x2, 0x1f ;  /* 0x0c401f001a1b7f89 */ /* 0x000e6400000e0000 */
[----:B------:R-:W-:Y:S02]  /*1e10*/  SEL R23, R23, RZ, !P1 ;  /* 0x000000ff17177207 */ /* 0x000fe40004800000 */
[----:B------:R-:W2:Y:S02]  /*1e20*/  SHFL.BFLY PT, R22, R28, 0x2, 0x1f ;  /* 0x0c401f001c167f89 */ /* 0x000ea400000e0000 */
[----:B------:R-:W-:Y:S01]  /*1e30*/  LOP3.LUT R20, R23, R20, RZ, 0x3c, !PT ;  /* 0x0000001417147212 */ /* 0x000fe200078e3cff */
[----:B-1----:R-:W-:-:S02]  /*1e40*/  IMAD.IADD R27, R26, 0x1, R27 ;  /* 0x000000011a1b7824 */ /* 0x002fc400078e021b */
[----:B------:R-:W-:Y:S02]  /*1e50*/  IMAD R26, R6, R21, RZ ;  /* 0x00000015061a7224 */ /* 0x000fe400078e02ff */
[----:B--2---:R-:W-:-:S05]  /*1e60*/  IMAD.IADD R22, R28, 0x1, R22 ;  /* 0x000000011c167824 */ /* 0x004fca00078e0216 */
[CC--:B------:R-:W-:Y:S02]  /*1e70*/  FSETP.GEU.XOR P2, PT, R27.reuse, R22.reuse, !P0 ;  /* 0x000000161b00720b */ /* 0x0c0fe4000474e800 */
[----:B------:R-:W-:Y:S01]  /*1e80*/  LOP3.LUT R27, R27, R22, RZ, 0x3c, !PT ;  /* 0x000000161b1b7212 */ /* 0x000fe200078e3cff */
[----:B------:R-:W-:-:S03]  /*1e90*/  IMAD R22, R6, R19, RZ ;  /* 0x0000001306167224 */ /* 0x000fc600078e02ff */
[----:B------:R-:W-:Y:S02]  /*1ea0*/  SEL R27, R27, RZ, !P2 ;  /* 0x000000ff1b1b7207 */ /* 0x000fe40005000000 */
[----:B------:R-:W1:Y:S02]  /*1eb0*/  SHFL.BFLY PT, R23, R22, 0x1, 0x1f ;  /* 0x0c201f0016177f89 */ /* 0x000e6400000e0000 */
[----:B------:R-:W-:Y:S02]  /*1ec0*/  LOP3.LUT R16, R27, R16, RZ, 0x3c, !PT ;  /* 0x000000101b107212 */ /* 0x000fe400078e3cff */
[----:B------:R-:W2:Y:S01]  /*1ed0*/  SHFL.BFLY PT, R27, R24, 0x1, 0x1f ;  /* 0x0c201f00181b7f89 */ /* 0x000ea200000e0000 */
[----:B-1----:R-:W-:Y:S02]  /*1ee0*/  IMAD.IADD R23, R22, 0x1, R23 ;  /* 0x0000000116177824 */ /* 0x002fe400078e0217 */
[----:B--2---:R-:W-:Y:S02]  /*1ef0*/  IMAD.IADD R28, R24, 0x1, R27 ;  /* 0x00000001181c7824 */ /* 0x004fe400078e021b */
[----:B------:R-:W1:Y:S01]  /*1f00*/  SHFL.BFLY PT, R27, R26, 0x1, 0x1f ;  /* 0x0c201f001a1b7f89 */ /* 0x000e6200000e0000 */
[----:B------:R-:W-:-:S02]  /*1f10*/  IMAD R24, R6, R16, RZ ;  /* 0x0000001006187224 */ /* 0x000fc400078e02ff */
[CC--:B------:R-:W-:Y:S02]  /*1f20*/  FSETP.GEU.XOR P2, PT, R23.reuse, R28.reuse, !P0 ;  /* 0x0000001c1700720b */ /* 0x0c0fe4000474e800 */
[----:B------:R-:W-:Y:S01]  /*1f30*/  LOP3.LUT R23, R23, R28, RZ, 0x3c, !PT ;  /* 0x0000001c17177212 */ /* 0x000fe200078e3cff */
[----:B------:R-:W-:-:S05]  /*1f40*/  IMAD R28, R5, R21, RZ ;  /* 0x00000015051c7224 */ /* 0x000fca00078e02ff */
[----:B------:R-:W2:Y:S01]  /*1f50*/  SHFL.BFLY PT, R29, R28, 0x1, 0x1f ;  /* 0x0c201f001c1d7f89 */ /* 0x000ea200000e0000 */
[----:B-1----:R-:W-:Y:S01]  /*1f60*/  IMAD.IADD R27, R26, 0x1, R27 ;  /* 0x000000011a1b7824 */ /* 0x002fe200078e021b */
[----:B------:R-:W-:-:S04]  /*1f70*/  SEL R26, R23, RZ, !P2 ;  /* 0x000000ff171a7207 */ /* 0x000fc80005000000 */
[----:B------:R-:W-:Y:S01]  /*1f80*/  LOP3.LUT R19, R26, R19, RZ, 0x3c, !PT ;  /* 0x000000131a137212 */ /* 0x000fe200078e3cff */
[----:B--2---:R-:W-:Y:S02]  /*1f90*/  IMAD.IADD R22, R28, 0x1, R29 ;  /* 0x000000011c167824 */ /* 0x004fe400078e021d */
[----:B------:R-:W-:-:S03]  /*1fa0*/  IMAD R29, R5, R16, RZ ;  /* 0x00000010051d7224 */ /* 0x000fc600078e02ff */
[CC--:B------:R-:W-:Y:S02]  /*1fb0*/  FSETP.GEU.XOR P1, PT, R27.reuse, R22.reuse, !P0 ;  /* 0x000000161b00720b */ /* 0x0c0fe4000472e800 */
[----:B------:R-:W-:Y:S01]  /*1fc0*/  LOP3.LUT R22, R27, R22, RZ, 0x3c, !PT ;  /* 0x000000161b167212 */ /* 0x000fe200078e3cff */
[----:B------:R-:W1:Y:S03]  /*1fd0*/  SHFL.BFLY PT, R26, R29, 0x1, 0x1f ;  /* 0x0c201f001d1a7f89 */ /* 0x000e6600000e0000 */
[----:B------:R-:W-:Y:S01]  /*1fe0*/  SEL R22, R22, RZ, !P1 ;  /* 0x000000ff16167207 */ /* 0x000fe20004800000 */
[----:B------:R-:W2:Y:S03]  /*1ff0*/  SHFL.BFLY PT, R27, R24, 0x1, 0x1f ;  /* 0x0c201f00181b7f89 */ /* 0x000ea600000e0000 */
[----:B------:R-:W-:Y:S01]  /*2000*/  LOP3.LUT R21, R22, R21, RZ, 0x3c, !PT ;  /* 0x0000001516157212 */ /* 0x000fe200078e3cff */
[----:B------:R-:W-:-:S02]  /*2010*/  IMAD R22, R5, R20, RZ ;  /* 0x0000001405167224 */ /* 0x000fc400078e02ff */
[----:B-1----:R-:W-:Y:S02]  /*2020*/  IMAD.IADD R28, R29, 0x1, R26 ;  /* 0x000000011d1c7824 */ /* 0x002fe400078e021a */
[----:B------:R-:W-:Y:S02]  /*2030*/  IMAD R26, R6, R20, RZ ;  /* 0x00000014061a7224 */ /* 0x000fe400078e02ff */
[----:B--2---:R-:W-:Y:S02]  /*2040*/  IMAD.IADD R27, R24, 0x1, R27 ;  /* 0x00000001181b7824 */ /* 0x004fe400078e021b */
[----:B------:R-:W1:Y:S03]  /*2050*/  SHFL.BFLY PT, R24, R22, 0x1, 0x1f ;  /* 0x0c201f0016187f89 */ /* 0x000e6600000e0000 */
[CC--:B------:R-:W-:Y:S02]  /*2060*/  FSETP.GEU.XOR P2, PT, R27.reuse, R28.reuse, !P0 ;  /* 0x0000001c1b00720b */ /* 0x0c0fe4000474e800 */
[----:B------:R-:W-:-:S02]  /*2070*/  LOP3.LUT R23, R27, R28, RZ, 0x3c, !PT ;  /* 0x0000001c1b177212 */ /* 0x000fc400078e3cff */
[----:B------:R-:W2:Y:S02]  /*2080*/  SHFL.BFLY PT, R27, R26, 0x1, 0x1f ;  /* 0x0c201f001a1b7f89 */ /* 0x000ea400000e0000 */
[----:B------:R-:W-:-:S04]  /*2090*/  SEL R23, R23, RZ, !P2 ;  /* 0x000000ff17177207 */ /* 0x000fc80005000000 */
[----:B------:R-:W-:Y:S01]  /*20a0*/  LOP3.LUT R16, R23, R16, RZ, 0x3c, !PT ;  /* 0x0000001017107212 */ /* 0x000fe200078e3cff */
[----:B-1----:R-:W-:Y:S02]  /*20b0*/  IMAD.IADD R24, R22, 0x1, R24 ;  /* 0x0000000116187824 */ /* 0x002fe400078e0218 */
[----:B--2---:R-:W-:Y:S01]  /*20c0*/  IMAD.IADD R27, R26, 0x1, R27 ;  /* 0x000000011a1b7824 */ /* 0x004fe200078e021b */
[----:B------:R-:W-:-:S04]  /*20d0*/  SHF.R.U32.HI R26, RZ, 0x5, R25 ;  /* 0x00000005ff1a7819 */ /* 0x000fc80000011619 */
[CC--:B------:R-:W-:Y:S02]  /*20e0*/  FSETP.GEU.XOR P1, PT, R27.reuse, R24.reuse, !P0 ;  /* 0x000000181b00720b */ /* 0x0c0fe4000472e800 */
[----:B------:R-:W-:Y:S02]  /*20f0*/  LOP3.LUT R24, R27, R24, RZ, 0x3c, !PT ;  /* 0x000000181b187212 */ /* 0x000fe400078e3cff */
[----:B------:R-:W-:Y:S02]  /*2100*/  LOP3.LUT R26, R26, 0x1, RZ, 0xc0, !PT ;  /* 0x000000011a1a7812 */ /* 0x000fe400078ec0ff */
[----:B------:R-:W-:Y:S02]  /*2110*/  SEL R27, R24, RZ, !P1 ;  /* 0x000000ff181b7207 */ /* 0x000fe40004800000 */
[----:B------:R-:W-:Y:S02]  /*2120*/  FSETP.GEU.XOR P1, PT, R19, R16, !P0 ;  /* 0x000000101300720b */ /* 0x000fe4000472e800 */
[----:B------:R-:W-:-:S02]  /*2130*/  LOP3.LUT R20, R27, R20, RZ, 0x3c, !PT ;  /* 0x000000141b147212 */ /* 0x000fc400078e3cff */
[----:B------:R-:W-:Y:S02]  /*2140*/  LOP3.LUT R24, R19, R16, RZ, 0x3c, !PT ;  /* 0x0000001013187212 */ /* 0x000fe400078e3cff */
[CC--:B------:R-:W-:Y:S02]  /*2150*/  FSETP.GEU.XOR P2, PT, R21.reuse, R20.reuse, !P0 ;  /* 0x000000141500720b */ /* 0x0c0fe4000474e800 */
[----:B------:R-:W-:Y:S02]  /*2160*/  LOP3.LUT R23, R21, R20, RZ, 0x3c, !PT ;  /* 0x0000001415177212 */ /* 0x000fe400078e3cff */
[----:B------:R-:W-:Y:S02]  /*2170*/  SEL R24, R24, RZ, !P1 ;  /* 0x000000ff18187207 */ /* 0x000fe40004800000 */
[----:B------:R-:W-:Y:S02]  /*2180*/  SEL R23, R23, RZ, !P2 ;  /* 0x000000ff17177207 */ /* 0x000fe40005000000 */
[----:B------:R-:W-:-:S02]  /*2190*/  LOP3.LUT R22, R24, R19, RZ, 0x3c, !PT ;  /* 0x0000001318167212 */ /* 0x000fc400078e3cff */
[----:B------:R-:W-:-:S04]  /*21a0*/  LOP3.LUT R27, R23, R21, RZ, 0x3c, !PT ;  /* 0x00000015171b7212 */ /* 0x000fc800078e3cff */
[----:B------:R-:W-:Y:S02]  /*21b0*/  FSETP.GEU.XOR P1, PT, R27, R22, !P0 ;  /* 0x000000161b00720b */ /* 0x000fe4000472e800 */
[----:B------:R-:W-:-:S04]  /*21c0*/  LOP3.LUT R27, R27, R24, R19, 0x96, !PT ;  /* 0x000000181b1b7212 */ /* 0x000fc800078e9613 */
[----:B------:R-:W-:Y:S02]  /*21d0*/  SEL R22, R27, RZ, !P1 ;  /* 0x000000ff1b167207 */ /* 0x000fe40004800000 */
[----:B------:R-:W-:Y:S02]  /*21e0*/  LOP3.LUT R27, R23, R20, RZ, 0x3c, !PT ;  /* 0x00000014171b7212 */ /* 0x000fe400078e3cff */
[----:B------:R-:W-:Y:S02]  /*21f0*/  LOP3.LUT R21, R22, R23, R21, 0x96, !PT ;  /* 0x0000001716157212 */ /* 0x000fe400078e9615 */
[----:B------:R-:W-:Y:S02]  /*2200*/  LOP3.LUT R22, R22, R24, R19, 0x96, !PT ;  /* 0x0000001816167212 */ /* 0x000fe400078e9613 */
[----:B------:R-:W-:-:S04]  /*2210*/  LOP3.LUT R19, R24, R16, RZ, 0x3c, !PT ;  /* 0x0000001018137212 */ /* 0x000fc800078e3cff */
[----:B------:R-:W-:Y:S02]  /*2220*/  FSETP.GEU.XOR P0, PT, R27, R19, !P0 ;  /* 0x000000131b00720b */ /* 0x000fe4000470e800 */
[----:B------:R-:W-:Y:S02]  /*2230*/  LOP3.LUT R27, R27, R24, R16, 0x96, !PT ;  /* 0x000000181b1b7212 */ /* 0x000fe400078e9610 */
[----:B------:R-:W-:Y:S02]  /*2240*/  SHF.R.U32.HI R19, RZ, 0x4, R25 ;  /* 0x00000004ff137819 */ /* 0x000fe40000011619 */
[----:B------:R-:W-:Y:S02]  /*2250*/  SEL R27, R27, RZ, !P0 ;  /* 0x000000ff1b1b7207 */ /* 0x000fe40004000000 */
[----:B------:R-:W-:Y:S02]  /*2260*/  SGXT.U32 R19, R19, 0x1 ;  /* 0x000000011313781a */ /* 0x000fe40000000000 */
[----:B------:R-:W-:-:S02]  /*2270*/  LOP3.LUT R24, R27, R24, R16, 0x96, !PT ;  /* 0x000000181b187212 */ /* 0x000fc400078e9610 */
[C---:B------:R-:W-:Y:S02]  /*2280*/  LOP3.LUT R16, R19.reuse, 0x1, RZ, 0x3c, !PT ;  /* 0x0000000113107812 */ /* 0x040fe400078e3cff */
[----:B------:R-:W-:Y:S01]  /*2290*/  LOP3.LUT R23, R27, R23, R20, 0x96, !PT ;  /* 0x000000171b177212 */ /* 0x000fe200078e9614 */
[-C--:B------:R-:W-:Y:S01]  /*22a0*/  IMAD R28, R19, R24.reuse, RZ ;  /* 0x00000018131c7224 */ /* 0x080fe200078e02ff */
[----:B------:R-:W-:Y:S01]  /*22b0*/  ISETP.NE.U32.AND P0, PT, R26, 0x1, PT ;  /* 0x000000011a00780c */ /* 0x000fe20003f05070 */
[C---:B------:R-:W-:Y:S02]  /*22c0*/  IMAD R27, R16.reuse, R24, RZ ;  /* 0x00000018101b7224 */ /* 0x040fe400078e02ff */
[----:B------:R-:W-:Y:S01]  /*22d0*/  IMAD R26, R16, R23, RZ ;  /* 0x00000017101a7224 */ /* 0x000fe200078e02ff */
[----:B------:R-:W1:Y:S04]  /*22e0*/  SHFL.BFLY PT, R29, R28, 0x10, 0x1f ;  /* 0x0e001f001c1d7f89 */ /* 0x000e6800000e0000 */
[----:B------:R-:W2:Y:S01]  /*22f0*/  SHFL.BFLY PT, R20, R27, 0x10, 0x1f ;  /* 0x0e001f001b147f89 */ /* 0x000ea200000e0000 */
[----:B-1----:R-:W-:-:S02]  /*2300*/  IMAD.IADD R29, R28, 0x1, R29 ;  /* 0x000000011c1d7824 */ /* 0x002fc400078e021d */
[----:B--2---:R-:W-:Y:S02]  /*2310*/  IMAD.IADD R20, R27, 0x1, R20 ;  /* 0x000000011b147824 */ /* 0x004fe400078e0214 */
[----:B------:R-:W1:Y:S03]  /*2320*/  SHFL.BFLY PT, R27, R26, 0x10, 0x1f ;  /* 0x0e001f001a1b7f89 */ /* 0x000e6600000e0000 */
[CC--:B------:R-:W-:Y:S02]  /*2330*/  FSETP.GEU.XOR P1, PT, R20.reuse, R29.reuse, !P0 ;  /* 0x0000001d1400720b */ /* 0x0c0fe4000472e800 */
[----:B------:R-:W-:-:S04]  /*2340*/  LOP3.LUT R20, R20, R29, RZ, 0x3c, !PT ;  /* 0x0000001d14147212 */ /* 0x000fc800078e3cff */
[----:B------:R-:W-:-:S04]  /*2350*/  SEL R29, R20, RZ, !P1 ;  /* 0x000000ff141d7207 */ /* 0x000fc80004800000 */
[----:B------:R-:W-:Y:S01]  /*2360*/  LOP3.LUT R20, R29, R24, RZ, 0x3c, !PT ;  /* 0x000000181d147212 */ /* 0x000fe200078e3cff */
[----:B------:R-:W-:-:S05]  /*2370*/  IMAD R24, R19, R23, RZ ;  /* 0x0000001713187224 */ /* 0x000fca00078e02ff */
[----:B------:R-:W2:Y:S01]  /*2380*/  SHFL.BFLY PT, R29, R24, 0x10, 0x1f ;  /* 0x0e001f00181d7f89 */ /* 0x000ea200000e0000 */
[----:B-1----:R-:W-:Y:S02]  /*2390*/  IMAD.IADD R27, R26, 0x1, R27 ;  /* 0x000000011a1b7824 */ /* 0x002fe400078e021b */
[----:B------:R-:W-:Y:S02]  /*23a0*/  IMAD R26, R19, R22, RZ ;  /* 0x00000016131a7224 */ /* 0x000fe400078e02ff */
[----:B--2---:R-:W-:-:S03]  /*23b0*/  IMAD.IADD R28, R24, 0x1, R29 ;  /* 0x00000001181c7824 */ /* 0x004fc600078e021d */
[----:B------:R-:W1:Y:S01]  /*23c0*/  SHFL.BFLY PT, R29, R26, 0x10, 0x1f ;  /* 0x0e001f001a1d7f89 */ /* 0x000e6200000e0000 */
[----:B------:R-:W-:Y:S01]  /*23d0*/  IMAD R24, R16, R21, RZ ;  /* 0x0000001510187224 */ /* 0x000fe200078e02ff */
[CC--:B------:R-:W-:Y:S02]  /*23e0*/  FSETP.GEU.XOR P1, PT, R27.reuse, R28.reuse, !P0 ;  /* 0x0000001c1b00720b */ /* 0x0c0fe4000472e800 */
[----:B------:R-:W-:-:S04]  /*23f0*/  LOP3.LUT R27, R27, R28, RZ, 0x3c, !PT ;  /* 0x0000001c1b1b7212 */ /* 0x000fc800078e3cff */
[----:B------:R-:W-:Y:S01]  /*2400*/  SEL R28, R27, RZ, !P1 ;  /* 0x000000ff1b1c7207 */ /* 0x000fe20004800000 */
[----:B------:R-:W-:-:S03]  /*2410*/  IMAD R27, R16, R22, RZ ;  /* 0x00000016101b7224 */ /* 0x000fc600078e02ff */
[----:B------:R-:W-:Y:S02]  /*2420*/  LOP3.LUT R23, R28, R23, RZ, 0x3c, !PT ;  /* 0x000000171c177212 */ /* 0x000fe400078e3cff */
[----:B------:R-:W2:Y:S01]  /*2430*/  SHFL.BFLY PT, R28, R27, 0x10, 0x1f ;  /* 0x0e001f001b1c7f89 */ /* 0x000ea200000e0000 */
[----:B-1----:R-:W-:Y:S02]  /*2440*/  IMAD.IADD R29, R26, 0x1, R29 ;  /* 0x000000011a1d7824 */ /* 0x002fe400078e021d */
[----:B--2---:R-:W-:Y:S02]  /*2450*/  IMAD.IADD R28, R27, 0x1, R28 ;  /* 0x000000011b1c7824 */ /* 0x004fe400078e021c */
[----:B------:R-:W-:-:S03]  /*2460*/  IMAD R27, R19, R21, RZ ;  /* 0x00000015131b7224 */ /* 0x000fc600078e02ff */
[CC--:B------:R-:W-:Y:S02]  /*2470*/  FSETP.GEU.XOR P1, PT, R28.reuse, R29.reuse, !P0 ;  /* 0x0000001d1c00720b */ /* 0x0c0fe4000472e800 */
[----:B------:R-:W-:-:S04]  /*2480*/  LOP3.LUT R28, R28, R29, RZ, 0x3c, !PT ;  /* 0x0000001d1c1c7212 */ /* 0x000fc800078e3cff */
[----:B------:R-:W-:Y:S02]  /*2490*/  SEL R29, R28, RZ, !P1 ;  /* 0x000000ff1c1d7207 */ /* 0x000fe40004800000 */
[----:B------:R-:W1:Y:S02]  /*24a0*/  SHFL.BFLY PT, R28, R27, 0x10, 0x1f ;  /* 0x0e001f001b1c7f89 */ /* 0x000e6400000e0000 */
[----:B------:R-:W-:Y:S02]  /*24b0*/  LOP3.LUT R22, R29, R22, RZ, 0x3c, !PT ;  /* 0x000000161d167212 */ /* 0x000fe400078e3cff */
[----:B------:R-:W2:Y:S01]  /*24c0*/  SHFL.BFLY PT, R29, R24, 0x10, 0x1f ;  /* 0x0e001f00181d7f89 */ /* 0x000ea200000e0000 */
[----:B-1----:R-:W-:Y:S02]  /*24d0*/  IMAD.IADD R28, R27, 0x1, R28 ;  /* 0x000000011b1c7824 */ /* 0x002fe400078e021c */
[----:B--2---:R-:W-:-:S05]  /*24e0*/  IMAD.IADD R29, R24, 0x1, R29 ;  /* 0x00000001181d7824 */ /* 0x004fca00078e021d */
[CC--:B------:R-:W-:Y:S02]  /*24f0*/  FSETP.GEU.XOR P1, PT, R29.reuse, R28.reuse, !P0 ;  /* 0x0000001c1d00720b */ /* 0x0c0fe4000472e800 */
[----:B------:R-:W-:-:S04]  /*2500*/  LOP3.LUT R28, R29, R28, RZ, 0x3c, !PT ;  /* 0x0000001c1d1c7212 */ /* 0x000fc800078e3cff */
[----:B------:R-:W-:-:S04]  /*2510*/  SEL R28, R28, RZ, !P1 ;  /* 0x000000ff1c1c7207 */ /* 0x000fc80004800000 */
[----:B------:R-:W-:-:S05]  /*2520*/  LOP3.LUT R21, R28, R21, RZ, 0x3c, !PT ;  /* 0x000000151c157212 */ /* 0x000fca00078e3cff */
[-C--:B------:R-:W-:Y:S02]  /*2530*/  IMAD R26, R17, R21.reuse, RZ ;  /* 0x00000015111a7224 */ /* 0x080fe400078e02ff */
[----:B------:R-:W-:-:S03]  /*2540*/  IMAD R28, R18, R21, RZ ;  /* 0x00000015121c7224 */ /* 0x000fc600078e02ff */
[----:B------:R-:W1:Y:S04]  /*2550*/  SHFL.BFLY PT, R29, R26, 0x8, 0x1f ;  /* 0x0d001f001a1d7f89 */ /* 0x000e6800000e0000 */
[----:B------:R-:W2:Y:S01]  /*2560*/  SHFL.BFLY PT, R24, R28, 0x8, 0x1f ;  /* 0x0d001f001c187f89 */ /* 0x000ea200000e0000 */
[----:B-1----:R-:W-:Y:S02]  /*2570*/  IMAD.IADD R29, R26, 0x1, R29 ;  /* 0x000000011a1d7824 */ /* 0x002fe400078e021d */
[----:B--2---:R-:W-:Y:S02]  /*2580*/  IMAD.IADD R24, R28, 0x1, R24 ;  /* 0x000000011c187824 */ /* 0x004fe400078e0218 */
[----:B------:R-:W-:-:S03]  /*2590*/  IMAD R28, R18, R23, RZ ;  /* 0x00000017121c7224 */ /* 0x000fc600078e02ff */
[CC--:B------:R-:W-:Y:S02]  /*25a0*/  FSETP.GEU.XOR P1, PT, R29.reuse, R24.reuse, !P0 ;  /* 0x000000181d00720b */ /* 0x0c0fe4000472e800 */
[----:B------:R-:W-:Y:S01]  /*25b0*/  LOP3.LUT R24, R29, R24, RZ, 0x3c, !PT ;  /* 0x000000181d187212 */ /* 0x000fe200078e3cff */
[----:B------:R-:W-:-:S03]  /*25c0*/  IMAD R29, R18, R22, RZ ;  /* 0x00000016121d7224 */ /* 0x000fc600078e02ff */
[----:B------:R-:W-:Y:S01]  /*25d0*/  SEL R27, R24, RZ, !P1 ;  /* 0x000000ff181b7207 */ /* 0x000fe20004800000 */
[----:B------:R-:W-:Y:S01]  /*25e0*/  IMAD R24, R17, R22, RZ ;  /* 0x0000001611187224 */ /* 0x000fe200078e02ff */
[----:B------:R-:W1:Y:S02]  /*25f0*/  SHFL.BFLY PT, R26, R29, 0x8, 0x1f ;  /* 0x0d001f001d1a7f89 */ /* 0x000e6400000e0000 */
[----:B------:R-:W-:Y:S02]  /*2600*/  LOP3.LUT R21, R27, R21, RZ, 0x3c, !PT ;  /* 0x000000151b157212 */ /* 0x000fe400078e3cff */
[----:B------:R-:W2:Y:S01]  /*2610*/  SHFL.BFLY PT, R27, R24, 0x8, 0x1f ;  /* 0x0d001f00181b7f89 */ /* 0x000ea200000e0000 */
[----:B-1----:R-:W-:Y:S02]  /*2620*/  IMAD.IADD R26, R29, 0x1, R26 ;  /* 0x000000011d1a7824 */ /* 0x002fe400078e021a */
[----:B--2---:R-:W-:Y:S02]  /*2630*/  IMAD.IADD R27, R24, 0x1, R27 ;  /* 0x00000001181b7824 */ /* 0x004fe400078e021b */
[----:B------:R-:W1:Y:S03]  /*2640*/  SHFL.BFLY PT, R24, R28, 0x8, 0x1f ;  /* 0x0d001f001c187f89 */ /* 0x000e6600000e0000 */
[----:B------:R-:W-:-:S02]  /*2650*/  FSETP.GEU.XOR P1, PT, R27, R26, !P0 ;  /* 0x0000001a1b00720b */ /* 0x000fc4000472e800 */
        /* <DEDUP_REMOVED lines=9> */
[----:B------:R-:W-:Y:S01]  /*26f0*/  LOP3.LUT R24, R27, R24, RZ, 0x3c, !PT ;  /* 0x000000181b187212 */ /* 0x000fe200078e3cff */
[----:B------:R-:W1:Y:S03]  /*2700*/  SHFL.BFLY PT, R29, R26, 0x8, 0x1f ;  /* 0x0d001f001a1d7f89 */ /* 0x000e6600000e0000 */
[----:B------:R-:W-:Y:S01]  /*2710*/  SEL R27, R24, RZ, !P1 ;  /* 0x000000ff181b7207 */ /* 0x000fe20004800000 */
[----:B------:R-:W-:-:S03]  /*2720*/  IMAD R24, R17, R20, RZ ;  /* 0x0000001411187224 */ /* 0x000fc600078e02ff */
[----:B------:R-:W-:Y:S02]  /*2730*/  LOP3.LUT R23, R27, R23, RZ, 0x3c, !PT ;  /* 0x000000171b177212 */ /* 0x000fe400078e3cff */
[----:B------:R-:W2:Y:S01]  /*2740*/  SHFL.BFLY PT, R27, R24, 0x8, 0x1f ;  /* 0x0d001f00181b7f89 */ /* 0x000ea200000e0000 */
[----:B-1----:R-:W-:Y:S02]  /*2750*/  IMAD.IADD R28, R26, 0x1, R29 ;  /* 0x000000011a1c7824 */ /* 0x002fe400078e021d */
[----:B------:R-:W-:Y:S02]  /*2760*/  IMAD R29, R14, R22, RZ ;  /* 0x000000160e1d7224 */ /* 0x000fe400078e02ff */
[----:B--2---:R-:W-:-:S03]  /*2770*/  IMAD.IADD R27, R24, 0x1, R27 ;  /* 0x00000001181b7824 */ /* 0x004fc600078e021b */
[----:B------:R-:W1:Y:S02]  /*2780*/  SHFL.BFLY PT, R24, R29, 0x4, 0x1f ;  /* 0x0c801f001d187f89 */ /* 0x000e6400000e0000 */
[CC--:B------:R-:W-:Y:S02]  /*2790*/  FSETP.GEU.XOR P1, PT, R27.reuse, R28.reuse, !P0 ;  /* 0x0000001c1b00720b */ /* 0x0c0fe4000472e800 */
[----:B------:R-:W-:Y:S01]  /*27a0*/  LOP3.LUT R27, R27, R28, RZ, 0x3c, !PT ;  /* 0x0000001c1b1b7212 */ /* 0x000fe200078e3cff */
[----:B------:R-:W-:-:S03]  /*27b0*/  IMAD R28, R15, R22, RZ ;  /* 0x000000160f1c7224 */ /* 0x000fc600078e02ff */
[----:B------:R-:W-:-:S04]  /*27c0*/  SEL R27, R27, RZ, !P1 ;  /* 0x000000ff1b1b7207 */ /* 0x000fc80004800000 */
[----:B------:R-:W-:Y:S02]  /*27d0*/  LOP3.LUT R20, R27, R20, RZ, 0x3c, !PT ;  /* 0x000000141b147212 */ /* 0x000fe400078e3cff */
[----:B------:R-:W2:Y:S01]  /*27e0*/  SHFL.BFLY PT, R27, R28, 0x4, 0x1f ;  /* 0x0c801f001c1b7f89 */ /* 0x000ea200000e0000 */
[----:B-1----:R-:W-:Y:S02]  /*27f0*/  IMAD.IADD R24, R29, 0x1, R24 ;  /* 0x000000011d187824 */ /* 0x002fe400078e0218 */
[----:B------:R-:W-:Y:S02]  /*2800*/  IMAD R29, R14, R20, RZ ;  /* 0x000000140e1d7224 */ /* 0x000fe400078e02ff */
        /* <DEDUP_REMOVED lines=40> */
[----:B--2---:R-:W-:-:S05]  /*2a90*/  IMAD.IADD R28, R27, 0x1, R28 ;  /* 0x000000011b1c7824 */ /* 0x004fca00078e021c */
[CC--:B------:R-:W-:Y:S02]  /*2aa0*/  FSETP.GEU.XOR P1, PT, R28.reuse, R29.reuse, !P0 ;  /* 0x0000001d1c00720b */ /* 0x0c0fe4000472e800 */
[----:B------:R-:W-:Y:S02]  /*2ab0*/  LOP3.LUT R28, R28, R29, RZ, 0x3c, !PT ;  /* 0x0000001d1c1c7212 */ /* 0x000fe400078e3cff */
[----:B------:R-:W1:Y:S02]  /*2ac0*/  SHFL.BFLY PT, R29, R24, 0x2, 0x1f ;  /* 0x0c401f00181d7f89 */ /* 0x000e6400000e0000 */
[----:B------:R-:W-:-:S04]  /*2ad0*/  SEL R28, R28, RZ, !P1 ;  /* 0x000000ff1c1c7207 */ /* 0x000fc80004800000 */
[----:B------:R-:W-:Y:S01]  /*2ae0*/  LOP3.LUT R21, R28, R21, RZ, 0x3c, !PT ;  /* 0x000000151c157212 */ /* 0x000fe200078e3cff */
[----:B------:R-:W-:-:S05]  /*2af0*/  IMAD R28, R7, R22, RZ ;  /* 0x00000016071c7224 */ /* 0x000fca00078e02ff */
[----:B------:R-:W2:Y:S01]  /*2b00*/  SHFL.BFLY PT, R27, R28, 0x2, 0x1f ;  /* 0x0c401f001c1b7f89 */ /* 0x000ea200000e0000 */
[----:B-1----:R-:W-:Y:S02]  /*2b10*/  IMAD.IADD R29, R24, 0x1, R29 ;  /* 0x00000001181d7824 */ /* 0x002fe400078e021d */
[----:B--2---:R-:W-:-:S05]  /*2b20*/  IMAD.IADD R26, R28, 0x1, R27 ;  /* 0x000000011c1a7824 */ /* 0x004fca00078e021b */
        /* <DEDUP_REMOVED lines=9> */
[----:B--2---:R-:W-:-:S05]  /*2bc0*/  IMAD.IADD R27, R26, 0x1, R27 ;  /* 0x000000011a1b7824 */ /* 0x004fca00078e021b */
[CC--:B------:R-:W-:Y:S02]  /*2bd0*/  FSETP.GEU.XOR P1, PT, R27.reuse, R24.reuse, !P0 ;  /* 0x000000181b00720b */ /* 0x0c0fe4000472e800 */
[----:B------:R-:W-:Y:S01]  /*2be0*/  LOP3.LUT R24, R27, R24, RZ, 0x3c, !PT ;  /* 0x000000181b187212 */ /* 0x000fe200078e3cff */
[----:B------:R-:W-:-:S03]  /*2bf0*/  IMAD R27, R4, R20, RZ ;  /* 0x00000014041b7224 */ /* 0x000fc600078e02ff */
[----:B------:R-:W-:Y:S02]  /*2c00*/  SEL R24, R24, RZ, !P1 ;  /* 0x000000ff18187207 */ /* 0x000fe40004800000 */
[----:B------:R-:W1:Y:S02]  /*2c10*/  SHFL.BFLY PT, R28, R27, 0x2, 0x1f ;  /* 0x0c401f001b1c7f89 */ /* 0x000e6400000e0000 */
[----:B------:R-:W-:Y:S01]  /*2c20*/  LOP3.LUT R24, R24, R23, RZ, 0x3c, !PT ;  /* 0x0000001718187212 */ /* 0x000fe200078e3cff */
[----:B------:R-:W-:-:S05]  /*2c30*/  IMAD R23, R7, R20, RZ ;  /* 0x0000001407177224 */ /* 0x000fca00078e02ff */
[----:B------:R-:W2:Y:S01]  /*2c40*/  SHFL.BFLY PT, R26, R23, 0x2, 0x1f ;  /* 0x0c401f00171a7f89 */ /* 0x000ea200000e0000 */
[----:B-1----:R-:W-:Y:S02]  /*2c50*/  IMAD.IADD R28, R27, 0x1, R28 ;  /* 0x000000011b1c7824 */ /* 0x002fe400078e021c */
[----:B--2---:R-:W-:Y:S02]  /*2c60*/  IMAD.IADD R29, R23, 0x1, R26 ;  /* 0x00000001171d7824 */ /* 0x004fe400078e021a */
[----:B------:R-:W-:-:S03]  /*2c70*/  IMAD R26, R6, R22, RZ ;  /* 0x00000016061a7224 */ /* 0x000fc600078e02ff */
[CC--:B------:R-:W-:Y:S02]  /*2c80*/  FSETP.GEU.XOR P1, PT, R28.reuse, R29.reuse, !P0 ;  /* 0x0000001d1c00720b */ /* 0x0c0fe4000472e800 */
[----:B------:R-:W-:-:S04]  /*2c90*/  LOP3.LUT R28, R28, R29, RZ, 0x3c, !PT ;  /* 0x0000001d1c1c7212 */ /* 0x000fc800078e3cff */
[----:B------:R-:W-:-:S04]  /*2ca0*/  SEL R29, R28, RZ, !P1 ;  /* 0x000000ff1c1d7207 */ /* 0x000fc80004800000 */
[----:B------:R-:W-:Y:S02]  /*2cb0*/  LOP3.LUT R20, R29, R20, RZ, 0x3c, !PT ;  /* 0x000000141d147212 */ /* 0x000fe400078e3cff */
[----:B------:R-:W1:Y:S02]  /*2cc0*/  SHFL.BFLY PT, R29, R26, 0x1, 0x1f ;  /* 0x0c201f001a1d7f89 */ /* 0x000e6400000e0000 */
[----:B-1----:R-:W-:Y:S02]  /*2cd0*/  IMAD.IADD R29, R26, 0x1, R29 ;  /* 0x000000011a1d7824 */ /* 0x002fe400078e021d */
[----:B------:R-:W-:-:S05]  /*2ce0*/  IMAD R26, R5, R22, RZ ;  /* 0x00000016051a7224 */ /* 0x000fca00078e02ff */
[----:B------:R-:W1:Y:S02]  /*2cf0*/  SHFL.BFLY PT, R27, R26, 0x1, 0x1f ;  /* 0x0c201f001a1b7f89 */ /* 0x000e6400000e0000 */
[----:B-1----:R-:W-:-:S05]  /*2d00*/  IMAD.IADD R28, R26, 0x1, R27 ;  /* 0x000000011a1c7824 */ /* 0x002fca00078e021b */
[CC--:B------:R-:W-:Y:S02]  /*2d10*/  FSETP.GEU.XOR P1, PT, R29.reuse, R28.reuse, !P0 ;  /* 0x0000001c1d00720b */ /* 0x0c0fe4000472e800 */
[----:B------:R-:W-:Y:S01]  /*2d20*/  LOP3.LUT R28, R29, R28, RZ, 0x3c, !PT ;  /* 0x0000001c1d1c7212 */ /* 0x000fe200078e3cff */
[----:B------:R-:W-:-:S03]  /*2d30*/  IMAD R29, R5, R21, RZ ;  /* 0x00000015051d7224 */ /* 0x000fc600078e02ff */
[----:B------:R-:W-:Y:S01]  /*2d40*/  SEL R27, R28, RZ, !P1 ;  /* 0x000000ff1c1b7207 */ /* 0x000fe20004800000 */
[----:B------:R-:W-:-:S03]  /*2d50*/  IMAD R28, R6, R21, RZ ;  /* 0x00000015061c7224 */ /* 0x000fc600078e02ff */
[----:B------:R-:W-:Y:S02]  /*2d60*/  LOP3.LUT R27, R27, R22, RZ, 0x3c, !PT ;  /* 0x000000161b1b7212 */ /* 0x000fe400078e3cff */
[----:B------:R-:W1:Y:S04]  /*2d70*/  SHFL.BFLY PT, R23, R28, 0x1, 0x1f ;  /* 0x0c201f001c177f89 */ /* 0x000e6800000e0000 */
[----:B------:R-:W2:Y:S01]  /*2d80*/  SHFL.BFLY PT, R22, R29, 0x1, 0x1f ;  /* 0x0c201f001d167f89 */ /* 0x000ea200000e0000 */
[----:B-1----:R-:W-:Y:S02]  /*2d90*/  IMAD.IADD R23, R28, 0x1, R23 ;  /* 0x000000011c177824 */ /* 0x002fe400078e0217 */
[----:B------:R-:W-:Y:S02]  /*2da0*/  IMAD R28, R5, R20, RZ ;  /* 0x00000014051c7224 */ /* 0x000fe400078e02ff */
[----:B--2---:R-:W-:-:S05]  /*2db0*/  IMAD.IADD R22, R29, 0x1, R22 ;  /* 0x000000011d167824 */ /* 0x004fca00078e0216 */
[CC--:B------:R-:W-:Y:S02]  /*2dc0*/  FSETP.GEU.XOR P1, PT, R23.reuse, R22.reuse, !P0 ;  /* 0x000000161700720b */ /* 0x0c0fe4000472e800 */
[----:B------:R-:W-:-:S04]  /*2dd0*/  LOP3.LUT R22, R23, R22, RZ, 0x3c, !PT ;  /* 0x0000001617167212 */ /* 0x000fc800078e3cff */
[----:B------:R-:W-:Y:S01]  /*2de0*/  SEL R26, R22, RZ, !P1 ;  /* 0x000000ff161a7207 */ /* 0x000fe20004800000 */
[----:B------:R-:W-:-:S03]  /*2df0*/  IMAD R22, R6, R20, RZ ;  /* 0x0000001406167224 */ /* 0x000fc600078e02ff */
[----:B------:R-:W-:Y:S02]  /*2e00*/  LOP3.LUT R23, R26, R21, RZ, 0x3c, !PT ;  /* 0x000000151a177212 */ /* 0x000fe400078e3cff */
[----:B------:R-:W1:Y:S04]  /*2e10*/  SHFL.BFLY PT, R21, R22, 0x1, 0x1f ;  /* 0x0c201f0016157f89 */ /* 0x000e6800000e0000 */
[----:B------:R-:W2:Y:S01]  /*2e20*/  SHFL.BFLY PT, R26, R28, 0x1, 0x1f ;  /* 0x0c201f001c1a7f89 */ /* 0x000ea200000e0000 */
[----:B-1----:R-:W-:Y:S02]  /*2e30*/  IMAD.IADD R21, R22, 0x1, R21 ;  /* 0x0000000116157824 */ /* 0x002fe400078e0215 */
[----:B--2---:R-:W-:-:S05]  /*2e40*/  IMAD.IADD R26, R28, 0x1, R26 ;  /* 0x000000011c1a7824 */ /* 0x004fca00078e021a */
[CC--:B------:R-:W-:Y:S02]  /*2e50*/  FSETP.GEU.XOR P1, PT, R21.reuse, R26.reuse, !P0 ;  /* 0x0000001a1500720b */ /* 0x0c0fe4000472e800 */
[----:B------:R-:W-:Y:S01]  /*2e60*/  LOP3.LUT R21, R21, R26, RZ, 0x3c, !PT ;  /* 0x0000001a15157212 */ /* 0x000fe200078e3cff */
[----:B------:R-:W-:-:S03]  /*2e70*/  IMAD R26, R6, R24, RZ ;  /* 0x00000018061a7224 */ /* 0x000fc600078e02ff */
[----:B------:R-:W-:-:S04]  /*2e80*/  SEL R21, R21, RZ, !P1 ;  /* 0x000000ff15157207 */ /* 0x000fc80004800000 */
[----:B------:R-:W-:Y:S01]  /*2e90*/  LOP3.LUT R29, R21, R20, RZ, 0x3c, !PT ;  /* 0x00000014151d7212 */ /* 0x000fe200078e3cff */
[----:B------:R-:W-:Y:S01]  /*2ea0*/  IMAD R20, R5, R24, RZ ;  /* 0x0000001805147224 */ /* 0x000fe200078e02ff */
[----:B------:R-:W1:Y:S04]  /*2eb0*/  SHFL.BFLY PT, R21, R26, 0x1, 0x1f ;  /* 0x0c201f001a157f89 */ /* 0x000e6800000e0000 */
[----:B------:R-:W2:Y:S01]  /*2ec0*/  SHFL.BFLY PT, R22, R20, 0x1, 0x1f ;  /* 0x0c201f0014167f89 */ /* 0x000ea200000e0000 */
[----:B-1----:R-:W-:Y:S02]  /*2ed0*/  IMAD.IADD R21, R26, 0x1, R21 ;  /* 0x000000011a157824 */ /* 0x002fe400078e0215 */
[----:B--2---:R-:W-:-:S05]  /*2ee0*/  IMAD.IADD R22, R20, 0x1, R22 ;  /* 0x0000000114167824 */ /* 0x004fca00078e0216 */
[CC--:B------:R-:W-:Y:S02]  /*2ef0*/  FSETP.GEU.XOR P1, PT, R21.reuse, R22.reuse, !P0 ;  /* 0x000000161500720b */ /* 0x0c0fe4000472e800 */
[----:B------:R-:W-:Y:S02]  /*2f00*/  LOP3.LUT R21, R21, R22, RZ, 0x3c, !PT ;  /* 0x0000001615157212 */ /* 0x000fe400078e3cff */
[-C--:B------:R-:W-:Y:S02]  /*2f10*/  LOP3.LUT R22, R27, R29.reuse, RZ, 0x3c, !PT ;  /* 0x0000001d1b167212 */ /* 0x080fe400078e3cff */
[----:B------:R-:W-:Y:S02]  /*2f20*/  SEL R21, R21, RZ, !P1 ;  /* 0x000000ff15157207 */ /* 0x000fe40004800000 */
[----:B------:R-:W-:Y:S02]  /*2f30*/  FSETP.GEU.XOR P1, PT, R27, R29, !P0 ;  /* 0x0000001d1b00720b */ /* 0x000fe4000472e800 */
[----:B------:R-:W-:-:S02]  /*2f40*/  LOP3.LUT R21, R21, R24, RZ, 0x3c, !PT ;  /* 0x0000001815157212 */ /* 0x000fc400078e3cff */
[----:B------:R-:W-:Y:S02]  /*2f50*/  SEL R22, R22, RZ, !P1 ;  /* 0x000000ff16167207 */ /* 0x000fe40004800000 */
[CC--:B------:R-:W-:Y:S02]  /*2f60*/  FSETP.GEU.XOR P2, PT, R23.reuse, R21.reuse, !P0 ;  /* 0x000000151700720b */ /* 0x0c0fe4000474e800 */
[----:B------:R-:W-:Y:S02]  /*2f70*/  LOP3.LUT R24, R23, R21, RZ, 0x3c, !PT ;  /* 0x0000001517187212 */ /* 0x000fe400078e3cff */
[----:B------:R-:W-:Y:S02]  /*2f80*/  LOP3.LUT R26, R22, R27, RZ, 0x3c, !PT ;  /* 0x0000001b161a7212 */ /* 0x000fe400078e3cff */
[----:B------:R-:W-:-:S04]  /*2f90*/  SEL R24, R24, RZ, !P2 ;  /* 0x000000ff18187207 */ /* 0x000fc80005000000 */
[C---:B------:R-:W-:Y:S02]  /*2fa0*/  LOP3.LUT R20, R24.reuse, R23, RZ, 0x3c, !PT ;  /* 0x0000001718147212 */ /* 0x040fe400078e3cff */
[----:B------:R-:W-:Y:S02]  /*2fb0*/  LOP3.LUT R28, R24, R21, RZ, 0x3c, !PT ;  /* 0x00000015181c7212 */ /* 0x000fe400078e3cff */
[----:B------:R-:W-:Y:S02]  /*2fc0*/  FSETP.GEU.XOR P1, PT, R20, R26, !P0 ;  /* 0x0000001a1400720b */ /* 0x000fe4000472e800 */
[----:B------:R-:W-:-:S04]  /*2fd0*/  LOP3.LUT R26, R22, R29, RZ, 0x3c, !PT ;  /* 0x0000001d161a7212 */ /* 0x000fc800078e3cff */
[----:B------:R-:W-:Y:S02]  /*2fe0*/  FSETP.GEU.XOR P0, PT, R28, R26, !P0 ;  /* 0x0000001a1c00720b */ /* 0x000fe4000470e800 */
[----:B------:R-:W-:Y:S02]  /*2ff0*/  LOP3.LUT R28, R28, R22, R29, 0x96, !PT ;  /* 0x000000161c1c7212 */ /* 0x000fe400078e961d */
[----:B------:R-:W-:Y:S02]  /*3000*/  LOP3.LUT R26, R20, R22, R27, 0x96, !PT ;  /* 0x00000016141a7212 */ /* 0x000fe400078e961b */
[----:B------:R-:W-:Y:S02]  /*3010*/  SEL R28, R28, RZ, !P0 ;  /* 0x000000ff1c1c7207 */ /* 0x000fe40004000000 */
[----:B------:R-:W-:Y:S02]  /*3020*/  SEL R26, R26, RZ, !P1 ;  /* 0x000000ff1a1a7207 */ /* 0x000fe40004800000 */
[----:B------:R-:W-:Y:S01]  /*3030*/  LOP3.LUT R20, R28, R22, R29, 0x96, !PT ;  /* 0x000000161c147212 */ /* 0x000fe200078e961d */
[----:B------:R-:W-:Y:S01]  /*3040*/  IMAD.SHL.U32 R29, R25, 0x8, RZ ;  /* 0x00000008191d7824 */ /* 0x000fe200078e00ff */
[----:B------:R-:W-:-:S02]  /*3050*/  LOP3.LUT R22, R26, R22, R27, 0x96, !PT ;  /* 0x000000161a167212 */ /* 0x000fc400078e961b */
[----:B------:R-:W-:Y:S02]  /*3060*/  LOP3.LUT R23, R26, R24, R23, 0x96, !PT ;  /* 0x000000181a177212 */ /* 0x000fe400078e9617 */
[----:B------:R-:W-:Y:S02]  /*3070*/  SHF.R.U32.HI R26, RZ, 0x5, R25 ;  /* 0x00000005ff1a7819 */ /* 0x000fe40000011619 */
[----:B------:R-:W-:Y:S02]  /*3080*/  LOP3.LUT R29, R29, 0xf8, RZ, 0xc0, !PT ;  /* 0x000000f81d1d7812 */ /* 0x000fe400078ec0ff */
[----:B------:R-:W-:Y:S02]  /*3090*/  SGXT.U32 R26, R26, 0x1 ;  /* 0x000000011a1a781a */ /* 0x000fe40000000000 */
[----:B------:R-:W-:Y:S02]  /*30a0*/  LOP3.LUT R21, R28, R24, R21, 0x96, !PT ;  /* 0x000000181c157212 */ /* 0x000fe400078e9615 */
[----:B------:R-:W-:-:S02]  /*30b0*/  LOP3.LUT R24, R26, 0x1, RZ, 0x3c, !PT ;  /* 0x000000011a187812 */ /* 0x000fc400078e3cff */
[----:B------:R-:W-:Y:S02]  /*30c0*/  LOP3.LUT R27, R29, R26, RZ, 0xfc, !PT ;  /* 0x0000001a1d1b7212 */ /* 0x000fe400078efcff */
[----:B------:R-:W-:Y:S01]  /*30d0*/  ISETP.GE.AND P1, PT, R25, 0x100, PT ;  /* 0x000001001900780c */ /* 0x000fe20003f26270 */
[----:B------:R-:W-:Y:S01]  /*30e0*/  IMAD R28, R24, R21, RZ ;  /* 0x00000015181c7224 */ /* 0x000fe200078e02ff */
[----:B------:R-:W-:Y:S02]  /*30f0*/  LEA R27, R27, UR4, 0x2 ;  /* 0x000000041b1b7c11 */ /* 0x000fe4000f8e10ff */
[----:B------:R-:W-:-:S03]  /*3100*/  LOP3.LUT P0, RZ, R25, 0x1, RZ, 0xc0, !PT ;  /* 0x0000000119ff7812 */ /* 0x000fc6000780c0ff */
[----:B------:R1:W-:Y:S01]  /*3110*/  STS [R27+0x10], R28 ;  /* 0x0000101c1b007388 */ /* 0x0003e20000000800 */
[----:B------:R-:W-:Y:S01]  /*3120*/  ISETP.LT.AND P0, PT, R25, 0x100, !P0 ;  /* 0x000001001900780c */ /* 0x000fe20004701270 */
[----:B-1----:R-:W-:-:S05]  /*3130*/  IMAD R28, R24, R20, RZ ;  /* 0x00000014181c7224 */ /* 0x002fca00078e02ff */
[----:B------:R1:W-:Y:S02]  /*3140*/  STS [R27+0x18], R28 ;  /* 0x0000181c1b007388 */ /* 0x0003e40000000800 */
[C---:B-1----:R-:W-:Y:S02]  /*3150*/  IMAD R28, R24.reuse, R23, RZ ;  /* 0x00000017181c7224 */ /* 0x042fe400078e02ff */
[----:B------:R-:W-:-:S03]  /*3160*/  IMAD R24, R24, R22, RZ ;  /* 0x0000001618187224 */ /* 0x000fc600078e02ff */
[----:B------:R-:W-:Y:S04]  /*3170*/  STS [R27], R28 ;  /* 0x0000001c1b007388 */ /* 0x000fe80000000800 */
[----:B------:R1:W-:Y:S02]  /*3180*/  STS [R27+0x8], R24 ;  /* 0x000008181b007388 */ /* 0x0003e40000000800 */
[----:B-1----:R-:W-:Y:S01]  /*3190*/  IMAD.SHL.U32 R24, R25, 0x4, RZ ;  /* 0x0000000419187824 */ /* 0x002fe200078e00ff */
[----:B------:R-:W-:Y:S06]  /*31a0*/  BAR.SYNC.DEFER_BLOCKING 0x0 ;  /* 0x0000000000007b1d */ /* 0x000fec0000010000 */
[----:B------:R-:W1:Y:S04]  /*31b0*/  @!P1 LDS R3, [R24+UR4+0x100] ;  /* 0x0001000418039984 */ /* 0x000e680008000800 */
[----:B------:R-:W-:Y:S04]  /*31c0*/  @!P1 LDS R2, [R24+UR4+0x200] ;  /* 0x0002000418029984 */ /* 0x000fe80008000800 */
[----:B------:R-:W2:Y:S04]  /*31d0*/  @!P1 LDS R8, [R24+UR4] ;  /* 0x0000000418089984 */ /* 0x000ea80008000800 */
[----:B------:R-:W-:Y:S04]  /*31e0*/  @!P1 LDS R0, [R24+UR4+0x300] ;  /* 0x0003000418009984 */ /* 0x000fe80008000800 */
[----:B-1----:R-:W1:Y:S04]  /*31f0*/  SHFL.BFLY PT, R28, R3, 0x1, 0x1f ;  /* 0x0c201f00031c7f89 */ /* 0x002e6800000e0000 */
[----:B--2---:R-:W2:Y:S01]  /*3200*/  SHFL.BFLY PT, R25, R8, 0x1, 0x1f ;  /* 0x0c201f0008197f89 */ /* 0x004ea200000e0000 */
[----:B-1----:R-:W-:-:S03]  /*3210*/  IMAD.IADD R3, R3, 0x1, R28 ;  /* 0x0000000103037824 */ /* 0x002fc600078e021c */
[----:B------:R-:W1:Y:S04]  /*3220*/  SHFL.BFLY PT, R28, R2, 0x1, 0x1f ;  /* 0x0c201f00021c7f89 */ /* 0x000e6800000e0000 */
[----:B------:R-:W-:Y:S01]  /*3230*/  @P0 STS [R24+UR4+0x100], R3 ;  /* 0x0001000318000988 */ /* 0x000fe20008000804 */
[----:B--2---:R-:W-:-:S05]  /*3240*/  IMAD.IADD R25, R8, 0x1, R25 ;  /* 0x0000000108197824 */ /* 0x004fca00078e0219 */
[----:B------:R-:W-:Y:S01]  /*3250*/  @P0 STS [R24+UR4], R25 ;  /* 0x0000001918000988 */ /* 0x000fe20008000804 */
[----:B-1----:R-:W-:-:S03]  /*3260*/  IMAD.IADD R28, R2, 0x1, R28 ;  /* 0x00000001021c7824 */ /* 0x002fc600078e021c */
[----:B------:R-:W1:Y:S04]  /*3270*/  SHFL.BFLY PT, R2, R0, 0x1, 0x1f ;  /* 0x0c201f0000027f89 */ /* 0x000e6800000e0000 */
[----:B------:R2:W-:Y:S02]  /*3280*/  @P0 STS [R24+UR4+0x200], R28 ;  /* 0x0002001c18000988 */ /* 0x0005e40008000804 */
[----:B--2---:R-:W-:Y:S01]  /*3290*/  LEA R28, R29, UR4, 0x2 ;  /* 0x000000041d1c7c11 */ /* 0x004fe2000f8e10ff */
[----:B------:R-:W-:Y:S02]  /*32a0*/  IMAD R29, R26, R21, RZ ;  /* 0x000000151a1d7224 */ /* 0x000fe400078e02ff */
[----:B-1----:R-:W-:Y:S02]  /*32b0*/  IMAD.IADD R8, R0, 0x1, R2 ;  /* 0x0000000100087824 */ /* 0x002fe400078e0202 */
[----:B------:R-:W-:-:S03]  /*32c0*/  IMAD R0, R26, R23, RZ ;  /* 0x000000171a007224 */ /* 0x000fc600078e02ff */
[----:B------:R-:W-:Y:S01]  /*32d0*/  @P0 STS [R24+UR4+0x300], R8 ;  /* 0x0003000818000988 */ /* 0x000fe20008000804 */
[----:B------:R-:W-:Y:S06]  /*32e0*/  BAR.SYNC.DEFER_BLOCKING 0x0 ;  /* 0x0000000000007b1d */ /* 0x000fec0000010000 */
[----:B------:R-:W-:Y:S04]  /*32f0*/  LDS R25, [R28] ;  /* 0x000000001c197984 */ /* 0x000fe80000000800 */
[----:B------:R-:W-:Y:S04]  /*3300*/  LDS R3, [R28+0x8] ;  /* 0x000008001c037984 */ /* 0x000fe80000000800 */
[----:B------:R-:W-:Y:S04]  /*3310*/  LDS R8, [R28+0x10] ;  /* 0x000010001c087984 */ /* 0x000fe80000000800 */
[----:B------:R-:W-:Y:S01]  /*3320*/  LDS R2, [R28+0x18] ;  /* 0x000018001c027984 */ /* 0x000fe20000000800 */
[----:B------:R-:W-:Y:S06]  /*3330*/  BAR.SYNC.DEFER_BLOCKING 0x0 ;  /* 0x0000000000007b1d */ /* 0x000fec0000010000 */
[----:B------:R1:W-:Y:S04]  /*3340*/  STS [R27], R0 ;  /* 0x000000001b007388 */ /* 0x0003e80000000800 */
[----:B------:R-:W-:Y:S01]  /*3350*/  STS [R27+0x10], R29 ;  /* 0x0000101d1b007388 */ /* 0x000fe20000000800 */
[----:B-1----:R-:W-:-:S02]  /*3360*/  IMAD R0, R26, R22, RZ ;  /* 0x000000161a007224 */ /* 0x002fc400078e02ff */
[----:B------:R-:W-:-:S03]  /*3370*/  IMAD R26, R26, R20, RZ ;  /* 0x000000141a1a7224 */ /* 0x000fc600078e02ff */
[----:B------:R-:W-:Y:S04]  /*3380*/  STS [R27+0x8], R0 ;  /* 0x000008001b007388 */ /* 0x000fe80000000800 */
[----:B------:R-:W-:Y:S01]  /*3390*/  STS [R27+0x18], R26 ;  /* 0x0000181a1b007388 */ /* 0x000fe20000000800 */
[----:B------:R-:W-:Y:S06]  /*33a0*/  BAR.SYNC.DEFER_BLOCKING 0x0 ;  /* 0x0000000000007b1d */ /* 0x000fec0000010000 */
[----:B------:R-:W1:Y:S04]  /*33b0*/  @!P1 LDS R11, [R24+UR4] ;  /* 0x00000004180b9984 */ /* 0x000e680008000800 */
[----:B------:R-:W2:Y:S04]  /*33c0*/  @!P1 LDS R10, [R24+UR4+0x200] ;  /* 0x00020004180a9984 */ /* 0x000ea80008000800 */
[----:B------:R-:W-:Y:S04]  /*33d0*/  @!P1 LDS R12, [R24+UR4+0x100] ;  /* 0x00010004180c9984 */ /* 0x000fe80008000800 */
[----:B------:R-:W-:Y:S04]  /*33e0*/  @!P1 LDS R13, [R24+UR4+0x300] ;  /* 0x00030004180d9984 */ /* 0x000fe80008000800 */
[----:B-1----:R-:W1:Y:S04]  /*33f0*/  SHFL.BFLY PT, R26, R11, 0x1, 0x1f ;  /* 0x0c201f000b1a7f89 */ /* 0x002e6800000e0000 */
[----:B--2---:R-:W2:Y:S01]  /*3400*/  SHFL.BFLY PT, R0, R10, 0x1, 0x1f ;  /* 0x0c201f000a007f89 */ /* 0x004ea200000e0000 */
[----:B-1----:R-:W-:-:S03]  /*3410*/  IMAD.IADD R29, R11, 0x1, R26 ;  /* 0x000000010b1d7824 */ /* 0x002fc600078e021a */
[----:B------:R-:W1:Y:S01]  /*3420*/  SHFL.BFLY PT, R11, R12, 0x1, 0x1f ;  /* 0x0c201f000c0b7f89 */ /* 0x000e6200000e0000 */
[----:B--2---:R-:W-:-:S03]  /*3430*/  IMAD.IADD R0, R10, 0x1, R0 ;  /* 0x000000010a007824 */ /* 0x004fc600078e0200 */
[----:B------:R-:W2:Y:S04]  /*3440*/  SHFL.BFLY PT, R26, R13, 0x1, 0x1f ;  /* 0x0c201f000d1a7f89 */ /* 0x000ea800000e0000 */
[----:B------:R-:W-:Y:S04]  /*3450*/  @P0 STS [R24+UR4], R29 ;  /* 0x0000001d18000988 */ /* 0x000fe80008000804 */
[----:B------:R-:W-:Y:S01]  /*3460*/  @P0 STS [R24+UR4+0x200], R0 ;  /* 0x0002000018000988 */ /* 0x000fe20008000804 */
[----:B-1----:R-:W-:Y:S02]  /*3470*/  IMAD.IADD R11, R12, 0x1, R11 ;  /* 0x000000010c0b7824 */ /* 0x002fe400078e020b */
[----:B--2---:R-:W-:-:S03]  /*3480*/  IMAD.IADD R10, R13, 0x1, R26 ;  /* 0x000000010d0a7824 */ /* 0x004fc600078e021a */
[----:B------:R-:W-:Y:S04]  /*3490*/  @P0 STS [R24+UR4+0x100], R11 ;  /* 0x0001000b18000988 */ /* 0x000fe80008000804 */
[----:B------:R-:W-:Y:S01]  /*34a0*/  @P0 STS [R24+UR4+0x300], R10 ;  /* 0x0003000a18000988 */ /* 0x000fe20008000804 */
[----:B------:R-:W-:Y:S06]  /*34b0*/  BAR.SYNC.DEFER_BLOCKING 0x0 ;  /* 0x0000000000007b1d */ /* 0x000fec0000010000 */
[----:B------:R-:W1:Y:S04]  /*34c0*/  LDS R0, [R28] ;  /* 0x000000001c007984 */ /* 0x000e680000000800 */
[----:B------:R-:W2:Y:S04]  /*34d0*/  LDS R26, [R28+0x8] ;  /* 0x000008001c1a7984 */ /* 0x000ea80000000800 */
[----:B------:R-:W3:Y:S04]  /*34e0*/  LDS R12, [R28+0x10] ;  /* 0x000010001c0c7984 */ /* 0x000ee80000000800 */
[----:B------:R-:W4:Y:S01]  /*34f0*/  LDS R27, [R28+0x18] ;  /* 0x000018001c1b7984 */ /* 0x000f220000000800 */
[----:B-1----:R-:W-:-:S02]  /*3500*/  FSETP.GEU.AND P0, PT, R25, R0, PT ;  /* 0x000000001900720b */ /* 0x002fc40003f0e000 */
[----:B------:R-:W-:-:S04]  /*3510*/  LOP3.LUT R25, R0, R25, RZ, 0x3c, !PT ;  /* 0x0000001900197212 */ /* 0x000fc800078e3cff */
[----:B------:R-:W-:Y:S02]  /*3520*/  SEL R25, R25, RZ, !P0 ;  /* 0x000000ff19197207 */ /* 0x000fe40004000000 */
[----:B--2---:R-:W-:Y:S02]  /*3530*/  FSETP.GEU.AND P0, PT, R3, R26, PT ;  /* 0x0000001a0300720b */ /* 0x004fe40003f0e000 */
[----:B------:R-:W-:Y:S02]  /*3540*/  LOP3.LUT R23, R23, R25, RZ, 0x3c, !PT ;  /* 0x0000001917177212 */ /* 0x000fe400078e3cff */
[----:B------:R-:W-:Y:S02]  /*3550*/  LOP3.LUT R3, R26, R3, RZ, 0x3c, !PT ;  /* 0x000000031a037212 */ /* 0x000fe400078e3cff */
[----:B---3--:R-:W-:Y:S01]  /*3560*/  FSETP.GEU.AND P1, PT, R8, R12, PT ;  /* 0x0000000c0800720b */ /* 0x008fe20003f2e000 */
[-C--:B------:R-:W-:Y:S01]  /*3570*/  IMAD R13, R16, R23.reuse, RZ ;  /* 0x00000017100d7224 */ /* 0x080fe200078e02ff */
[----:B------:R-:W-:Y:S01]  /*3580*/  SEL R3, R3, RZ, !P0 ;  /* 0x000000ff03037207 */ /* 0x000fe20004000000 */
[----:B------:R-:W-:Y:S01]  /*3590*/  IMAD R0, R19, R23, RZ ;  /* 0x0000001713007224 */ /* 0x000fe200078e02ff */
[----:B------:R-:W-:-:S02]  /*35a0*/  LOP3.LUT R8, R12, R8, RZ, 0x3c, !PT ;  /* 0x000000080c087212 */ /* 0x000fc400078e3cff */
[----:B------:R-:W1:Y:S01]  /*35b0*/  SHFL.BFLY PT, R10, R13, 0x10, 0x1f ;  /* 0x0e001f000d0a7f89 */ /* 0x000e6200000e0000 */
[----:B----4-:R-:W-:Y:S02]  /*35c0*/  FSETP.GEU.AND P0, PT, R2, R27, PT ;  /* 0x0000001b0200720b */ /* 0x010fe40003f0e000 */
[----:B------:R-:W-:Y:S01]  /*35d0*/  LOP3.LUT R22, R22, R3, RZ, 0x3c, !PT ;  /* 0x0000000316167212 */ /* 0x000fe200078e3cff */
[----:B------:R-:W2:Y:S01]  /*35e0*/  SHFL.BFLY PT, R11, R0, 0x10, 0x1f ;  /* 0x0e001f00000b7f89 */ /* 0x000ea200000e0000 */
[----:B------:R-:W-:Y:S02]  /*35f0*/  LOP3.LUT R27, R27, R2, RZ, 0x3c, !PT ;  /* 0x000000021b1b7212 */ /* 0x000fe400078e3cff */
[----:B------:R-:W-:Y:S01]  /*3600*/  SEL R8, R8, RZ, !P1 ;  /* 0x000000ff08087207 */ /* 0x000fe20004800000 */
[-C--:B------:R-:W-:Y:S01]  /*3610*/  IMAD R2, R16, R22.reuse, RZ ;  /* 0x0000001610027224 */ /* 0x080fe200078e02ff */
[----:B------:R-:W-:Y:S01]  /*3620*/  SEL R27, R27, RZ, !P0 ;  /* 0x000000ff1b1b7207 */ /* 0x000fe20004000000 */
[----:B------:R-:W-:Y:S01]  /*3630*/  IMAD R3, R19, R22, RZ ;  /* 0x0000001613037224 */ /* 0x000fe200078e02ff */
[----:B------:R-:W-:-:S02]  /*3640*/  LOP3.LUT R21, R21, R8, RZ, 0x3c, !PT ;  /* 0x0000000815157212 */ /* 0x000fc400078e3cff */
[----:B------:R-:W-:Y:S02]  /*3650*/  LOP3.LUT R20, R20, R27, RZ, 0x3c, !PT ;  /* 0x0000001b14147212 */ /* 0x000fe400078e3cff */
[----:B------:R-:W3:Y:S01]  /*3660*/  SHFL.BFLY PT, R12, R3, 0x10, 0x1f ;  /* 0x0e001f00030c7f89 */ /* 0x000ee200000e0000 */
[C---:B------:R-:W-:Y:S02]  /*3670*/  IMAD R8, R16.reuse, R21, RZ ;  /* 0x0000001510087224 */ /* 0x040fe400078e02ff */
[----:B------:R-:W-:-:S03]  /*3680*/  IMAD R16, R16, R20, RZ ;  /* 0x0000001410107224 */ /* 0x000fc600078e02ff */
[----:B------:R-:W4:Y:S01]  /*3690*/  SHFL.BFLY PT, R25, R8, 0x10, 0x1f ;  /* 0x0e001f0008197f89 */ /* 0x000f2200000e0000 */
[----:B-1----:R-:W-:-:S03]  /*36a0*/  IMAD.IADD R24, R13, 0x1, R10 ;  /* 0x000000010d187824 */ /* 0x002fc600078e020a */
[----:B------:R-:W1:Y:S01]  /*36b0*/  SHFL.BFLY PT, R13, R2, 0x10, 0x1f ;  /* 0x0e001f00020d7f89 */ /* 0x000e6200000e0000 */
[C---:B------:R-:W-:Y:S02]  /*36c0*/  IMAD R10, R19.reuse, R21, RZ ;  /* 0x00000015130a7224 */ /* 0x040fe400078e02ff */
[----:B--2---:R-:W-:Y:S02]  /*36d0*/  IMAD.IADD R11, R0, 0x1, R11 ;  /* 0x00000001000b7824 */ /* 0x004fe400078e020b */
[----:B------:R-:W-:Y:S01]  /*36e0*/  IMAD R19, R19, R20, RZ ;  /* 0x0000001413137224 */ /* 0x000fe200078e02ff */
[----:B------:R-:W2:Y:S02]  /*36f0*/  SHFL.BFLY PT, R27, R10, 0x10, 0x1f ;  /* 0x0e001f000a1b7f89 */ /* 0x000ea400000e0000 */
[CC--:B------:R-:W-:Y:S02]  /*3700*/  FSETP.GEU.AND P0, PT, R24.reuse, R11.reuse, PT ;  /* 0x0000000b1800720b */ /* 0x0c0fe40003f0e000 */
[----:B------:R-:W-:-:S02]  /*3710*/  LOP3.LUT R0, R24, R11, RZ, 0x3c, !PT ;  /* 0x0000000b18007212 */ /* 0x000fc400078e3cff */
[----:B------:R-:W5:Y:S01]  /*3720*/  SHFL.BFLY PT, R11, R16, 0x10, 0x1f ;  /* 0x0e001f00100b7f89 */ /* 0x000f6200000e0000 */
[----:B---3--:R-:W-:Y:S01]  /*3730*/  IMAD.IADD R12, R3, 0x1, R12 ;  /* 0x00000001030c7824 */ /* 0x008fe200078e020c */
[----:B------:R-:W-:Y:S02]  /*3740*/  SEL R0, R0, RZ, !P0 ;  /* 0x000000ff00007207 */ /* 0x000fe40004000000 */
[----:B------:R-:W3:Y:S02]  /*3750*/  SHFL.BFLY PT, R24, R19, 0x10, 0x1f ;  /* 0x0e001f0013187f89 */ /* 0x000ee400000e0000 */
[----:B------:R-:W-:Y:S01]  /*3760*/  LOP3.LUT R23, R0, R23, RZ, 0x3c, !PT ;  /* 0x0000001700177212 */ /* 0x000fe200078e3cff */
[----:B----4-:R-:W-:-:S04]  /*3770*/  IMAD.IADD R8, R8, 0x1, R25 ;  /* 0x0000000108087824 */ /* 0x010fc800078e0219 */
[-C--:B------:R-:W-:Y:S02]  /*3780*/  IMAD R0, R17, R23.reuse, RZ ;  /* 0x0000001711007224 */ /* 0x080fe400078e02ff */
[----:B-1----:R-:W-:Y:S02]  /*3790*/  IMAD.IADD R13, R2, 0x1, R13 ;  /* 0x00000001020d7824 */ /* 0x002fe400078e020d */
[----:B------:R-:W-:Y:S01]  /*37a0*/  IMAD R2, R18, R23, RZ ;  /* 0x0000001712027224 */ /* 0x000fe200078e02ff */
[----:B------:R-:W1:Y:S02]  /*37b0*/  SHFL.BFLY PT, R25, R0, 0x8, 0x1f ;  /* 0x0d001f0000197f89 */ /* 0x000e6400000e0000 */
[CC--:B------:R-:W-:Y:S01]  /*37c0*/  FSETP.GEU.AND P0, PT, R13.reuse, R12.reuse, PT ;  /* 0x0000000c0d00720b */ /* 0x0c0fe20003f0e000 */
[----:B--2---:R-:W-:Y:S01]  /*37d0*/  IMAD.IADD R27, R10, 0x1, R27 ;  /* 0x000000010a1b7824 */ /* 0x004fe200078e021b */
[----:B------:R-:W-:Y:S01]  /*37e0*/  LOP3.LUT R12, R13, R12, RZ, 0x3c, !PT ;  /* 0x0000000c0d0c7212 */ /* 0x000fe200078e3cff */
[----:B-----5:R-:W-:-:S03]  /*37f0*/  IMAD.IADD R11, R16, 0x1, R11 ;  /* 0x00000001100b7824 */ /* 0x020fc600078e020b */
[----:B------:R-:W-:Y:S02]  /*3800*/  SEL R3, R12, RZ, !P0 ;  /* 0x000000ff0c037207 */ /* 0x000fe40004000000 */
[CC--:B------:R-:W-:Y:S01]  /*3810*/  FSETP.GEU.AND P0, PT, R8.reuse, R27.reuse, PT ;  /* 0x0000001b0800720b */ /* 0x0c0fe20003f0e000 */
[----:B---3--:R-:W-:Y:S01]  /*3820*/  IMAD.IADD R24, R19, 0x1, R24 ;  /* 0x0000000113187824 */ /* 0x008fe200078e0218 */
[----:B------:R-:W-:Y:S02]  /*3830*/  LOP3.LUT R8, R8, R27, RZ, 0x3c, !PT ;  /* 0x0000001b08087212 */ /* 0x000fe400078e3cff */
[----:B------:R-:W-:Y:S02]  /*3840*/  LOP3.LUT R22, R3, R22, RZ, 0x3c, !PT ;  /* 0x0000001603167212 */ /* 0x000fe400078e3cff */
[CC--:B------:R-:W-:Y:S01]  /*3850*/  FSETP.GEU.AND P1, PT, R11.reuse, R24.reuse, PT ;  /* 0x000000180b00720b */ /* 0x0c0fe20003f2e000 */
[----:B------:R-:W2:Y:S01]  /*3860*/  SHFL.BFLY PT, R3, R2, 0x8, 0x1f ;  /* 0x0d001f0002037f89 */ /* 0x000ea200000e0000 */
[----:B------:R-:W-:Y:S01]  /*3870*/  LOP3.LUT R11, R11, R24, RZ, 0x3c, !PT ;  /* 0x000000180b0b7212 */ /* 0x000fe200078e3cff */
[-C--:B------:R-:W-:Y:S01]  /*3880*/  IMAD R10, R17, R22.reuse, RZ ;  /* 0x00000016110a7224 */ /* 0x080fe200078e02ff */
[----:B------:R-:W-:Y:S01]  /*3890*/  SEL R12, R8, RZ, !P0 ;  /* 0x000000ff080c7207 */ /* 0x000fe20004000000 */
[----:B------:R-:W-:Y:S01]  /*38a0*/  IMAD R8, R18, R22, RZ ;  /* 0x0000001612087224 */ /* 0x000fe200078e02ff */
[----:B------:R-:W-:Y:S01]  /*38b0*/  SEL R11, R11, RZ, !P1 ;  /* 0x000000ff0b0b7207 */ /* 0x000fe20004800000 */
[----:B-1----:R-:W-:Y:S01]  /*38c0*/  IMAD.IADD R24, R0, 0x1, R25 ;  /* 0x0000000100187824 */ /* 0x002fe200078e0219 */
[----:B------:R-:W-:Y:S01]  /*38d0*/  LOP3.LUT R21, R12, R21, RZ, 0x3c, !PT ;  /* 0x000000150c157212 */ /* 0x000fe200078e3cff */
[----:B------:R-:W1:Y:S01]  /*38e0*/  SHFL.BFLY PT, R13, R10, 0x8, 0x1f ;  /* 0x0d001f000a0d7f89 */ /* 0x000e6200000e0000 */
[----:B------:R-:W-:-:S03]  /*38f0*/  LOP3.LUT R20, R11, R20, RZ, 0x3c, !PT ;  /* 0x000000140b147212 */ /* 0x000fc600078e3cff */
[----:B------:R-:W3:Y:S01]  /*3900*/  SHFL.BFLY PT, R19, R8, 0x8, 0x1f ;  /* 0x0d001f0008137f89 */ /* 0x000ee200000e0000 */
[CC--:B------:R-:W-:Y:S02]  /*3910*/  IMAD R12, R17.reuse, R21.reuse, RZ ;  /* 0x00000015110c7224 */ /* 0x0c0fe400078e02ff */
[C---:B------:R-:W-:Y:S02]  /*3920*/  IMAD R11, R18.reuse, R21, RZ ;  /* 0x00000015120b7224 */ /* 0x040fe400078e02ff */
[-C--:B------:R-:W-:Y:S01]  /*3930*/  IMAD R17, R17, R20.reuse, RZ ;  /* 0x0000001411117224 */ /* 0x080fe200078e02ff */
[----:B------:R-:W4:Y:S01]  /*3940*/  SHFL.BFLY PT, R27, R12, 0x8, 0x1f ;  /* 0x0d001f000c1b7f89 */ /* 0x000f2200000e0000 */
[----:B------:R-:W-:-:S03]  /*3950*/  IMAD R18, R18, R20, RZ ;  /* 0x0000001412127224 */ /* 0x000fc600078e02ff */
[----:B------:R-:W5:Y:S01]  /*3960*/  SHFL.BFLY PT, R16, R11, 0x8, 0x1f ;  /* 0x0d001f000b107f89 */ /* 0x000f6200000e0000 */
[----:B--2---:R-:W-:-:S03]  /*3970*/  IMAD.IADD R3, R2, 0x1, R3 ;  /* 0x0000000102037824 */ /* 0x004fc600078e0203 */
[----:B------:R-:W2:Y:S02]  /*3980*/  SHFL.BFLY PT, R0, R17, 0x8, 0x1f ;  /* 0x0d001f0011007f89 */ /* 0x000ea400000e0000 */
[CC--:B------:R-:W-:Y:S02]  /*3990*/  FSETP.GEU.AND P0, PT, R24.reuse, R3.reuse, PT ;  /* 0x000000031800720b */ /* 0x0c0fe40003f0e000 */
[----:B------:R-:W2:Y:S01]  /*39a0*/  SHFL.BFLY PT, R25, R18, 0x8, 0x1f ;  /* 0x0d001f0012197f89 */ /* 0x000ea200000e0000 */
[----:B------:R-:W-:Y:S01]  /*39b0*/  LOP3.LUT R3, R24, R3, RZ, 0x3c, !PT ;  /* 0x0000000318037212 */ /* 0x000fe200078e3cff */
[----:B-1----:R-:W-:-:S03]  /*39c0*/  IMAD.IADD R13, R10, 0x1, R13 ;  /* 0x000000010a0d7824 */ /* 0x002fc600078e020d */
[----:B------:R-:W-:Y:S01]  /*39d0*/  SEL R2, R3, RZ, !P0 ;  /* 0x000000ff03027207 */ /* 0x000fe20004000000 */
[----:B---3--:R-:W-:-:S03]  /*39e0*/  IMAD.IADD R8, R8, 0x1, R19 ;  /* 0x0000000108087824 */ /* 0x008fc600078e0213 */
[----:B------:R-:W-:Y:S02]  /*39f0*/  LOP3.LUT R23, R2, R23, RZ, 0x3c, !PT ;  /* 0x0000001702177212 */ /* 0x000fe400078e3cff */
[CC--:B------:R-:W-:Y:S01]  /*3a00*/  FSETP.GEU.AND P0, PT, R13.reuse, R8.reuse, PT ;  /* 0x000000080d00720b */ /* 0x0c0fe20003f0e000 */
[----:B----4-:R-:W-:Y:S01]  /*3a10*/  IMAD.IADD R27, R12, 0x1, R27 ;  /* 0x000000010c1b7824 */ /* 0x010fe200078e021b */
[----:B------:R-:W-:Y:S01]  /*3a20*/  LOP3.LUT R8, R13, R8, RZ, 0x3c, !PT ;  /* 0x000000080d087212 */ /* 0x000fe200078e3cff */
[----:B------:R-:W-:Y:S02]  /*3a30*/  IMAD R2, R14, R23, RZ ;  /* 0x000000170e027224 */ /* 0x000fe400078e02ff */
[----:B-----5:R-:W-:Y:S01]  /*3a40*/  IMAD.IADD R16, R11, 0x1, R16 ;  /* 0x000000010b107824 */ /* 0x020fe200078e0210 */
[----:B------:R-:W-:Y:S02]  /*3a50*/  SEL R3, R8, RZ, !P0 ;  /* 0x000000ff08037207 */ /* 0x000fe40004000000 */
[----:B------:R-:W1:Y:S01]  /*3a60*/  SHFL.BFLY PT, R13, R2, 0x4, 0x1f ;  /* 0x0c801f00020d7f89 */ /* 0x000e6200000e0000 */
[----:B--2---:R-:W-:Y:S01]  /*3a70*/  IMAD.IADD R0, R17, 0x1, R0 ;  /* 0x0000000111007824 */ /* 0x004fe200078e0200 */
[----:B------:R-:W-:-:S02]  /*3a80*/  FSETP.GEU.AND P0, PT, R27, R16, PT ;  /* 0x000000101b00720b */ /* 0x000fc40003f0e000 */
[----:B------:R-:W-:Y:S01]  /*3a90*/  LOP3.LUT R16, R16, R27, RZ, 0x3c, !PT ;  /* 0x0000001b10107212 */ /* 0x000fe200078e3cff */
[----:B0-----:R-:W-:Y:S01]  /*3aa0*/  IMAD.IADD R25, R18, 0x1, R25 ;  /* 0x0000000112197824 */ /* 0x001fe200078e0219 */
[----:B------:R-:W-:Y:S02]  /*3ab0*/  LOP3.LUT R22, R3, R22, RZ, 0x3c, !PT ;  /* 0x0000001603167212 */ /* 0x000fe400078e3cff */
[----:B------:R-:W-:Y:S02]  /*3ac0*/  SEL R16, R16, RZ, !P0 ;  /* 0x000000ff10107207 */ /* 0x000fe40004000000 */
[----:B------:R-:W-:Y:S01]  /*3ad0*/  FSETP.GEU.AND P1, PT, R0, R25, PT ;  /* 0x000000190000720b */ /* 0x000fe20003f2e000 */
[----:B------:R-:W-:Y:S01]  /*3ae0*/  IMAD R3, R15, R22, RZ ;  /* 0x000000160f037224 */ /* 0x000fe200078e02ff */
[----:B------:R-:W-:Y:S01]  /*3af0*/  LOP3.LUT R25, R25, R0, RZ, 0x3c, !PT ;  /* 0x0000000019197212 */ /* 0x000fe200078e3cff */
[----:B------:R-:W-:Y:S01]  /*3b00*/  IMAD R0, R15, R23, RZ ;  /* 0x000000170f007224 */ /* 0x000fe200078e02ff */
[----:B------:R-:W-:Y:S01]  /*3b10*/  LOP3.LUT R21, R16, R21, RZ, 0x3c, !PT ;  /* 0x0000001510157212 */ /* 0x000fe200078e3cff */
[C---:B------:R-:W-:Y:S01]  /*3b20*/  IMAD R8, R14.reuse, R22, RZ ;  /* 0x000000160e087224 */ /* 0x040fe200078e02ff */
[----:B------:R-:W-:Y:S01]  /*3b30*/  SEL R25, R25, RZ, !P1 ;  /* 0x000000ff19197207 */ /* 0x000fe20004800000 */
[----:B------:R-:W0:Y:S02]  /*3b40*/  SHFL.BFLY PT, R10, R3, 0x4, 0x1f ;  /* 0x0c801f00030a7f89 */ /* 0x000e2400000e0000 */
[-C--:B------:R-:W-:Y:S01]  /*3b50*/  IMAD R16, R15, R21.reuse, RZ ;  /* 0x000000150f107224 */ /* 0x080fe200078e02ff */
[----:B------:R-:W-:Y:S01]  /*3b60*/  LOP3.LUT R20, R25, R20, RZ, 0x3c, !PT ;  /* 0x0000001419147212 */ /* 0x000fe200078e3cff */
[----:B------:R-:W2:Y:S01]  /*3b70*/  SHFL.BFLY PT, R11, R0, 0x4, 0x1f ;  /* 0x0c801f00000b7f89 */ /* 0x000ea200000e0000 */
[----:B------:R-:W-:-:S02]  /*3b80*/  IMAD R12, R14, R21, RZ ;  /* 0x000000150e0c7224 */ /* 0x000fc400078e02ff */
[----:B-1----:R-:W-:Y:S01]  /*3b90*/  IMAD.IADD R2, R2, 0x1, R13 ;  /* 0x0000000102027824 */ /* 0x002fe200078e020d */
[----:B------:R-:W1:Y:S01]  /*3ba0*/  SHFL.BFLY PT, R17, R8, 0x4, 0x1f ;  /* 0x0c801f0008117f89 */ /* 0x000e6200000e0000 */
[-C--:B------:R-:W-:Y:S02]  /*3bb0*/  IMAD R15, R15, R20.reuse, RZ ;  /* 0x000000140f0f7224 */ /* 0x080fe400078e02ff */
[----:B------:R-:W-:Y:S01]  /*3bc0*/  IMAD R19, R14, R20, RZ ;  /* 0x000000140e137224 */ /* 0x000fe200078e02ff */
[----:B------:R-:W3:Y:S04]  /*3bd0*/  SHFL.BFLY PT, R27, R16, 0x4, 0x1f ;  /* 0x0c801f00101b7f89 */ /* 0x000ee800000e0000 */
[----:B------:R-:W4:Y:S04]  /*3be0*/  SHFL.BFLY PT, R25, R12, 0x4, 0x1f ;  /* 0x0c801f000c197f89 */ /* 0x000f2800000e0000 */
[----:B------:R-:W5:Y:S04]  /*3bf0*/  SHFL.BFLY PT, R14, R15, 0x4, 0x1f ;  /* 0x0c801f000f0e7f89 */ /* 0x000f6800000e0000 */
[----:B------:R-:W5:Y:S01]  /*3c00*/  SHFL.BFLY PT, R18, R19, 0x4, 0x1f ;  /* 0x0c801f0013127f89 */ /* 0x000f6200000e0000 */
[----:B0-----:R-:W-:-:S02]  /*3c10*/  IMAD.IADD R10, R3, 0x1, R10 ;  /* 0x00000001030a7824 */ /* 0x001fc400078e020a */
[----:B--2---:R-:W-:Y:S02]  /*3c20*/  IMAD.IADD R11, R0, 0x1, R11 ;  /* 0x00000001000b7824 */ /* 0x004fe400078e020b */
[----:B-1----:R-:W-:-:S03]  /*3c30*/  IMAD.IADD R17, R8, 0x1, R17 ;  /* 0x0000000108117824 */ /* 0x002fc600078e0211 */
[----:B------:R-:W-:Y:S02]  /*3c40*/  FSETP.GEU.AND P0, PT, R11, R2, PT ;  /* 0x000000020b00720b */ /* 0x000fe40003f0e000 */
[----:B------:R-:W-:Y:S01]  /*3c50*/  LOP3.LUT R2, R2, R11, RZ, 0x3c, !PT ;  /* 0x0000000b02027212 */ /* 0x000fe200078e3cff */
[----:B---3--:R-:W-:Y:S01]  /*3c60*/  IMAD.IADD R27, R16, 0x1, R27 ;  /* 0x00000001101b7824 */ /* 0x008fe200078e021b */
[----:B------:R-:W-:Y:S02]  /*3c70*/  FSETP.GEU.AND P1, PT, R10, R17, PT ;  /* 0x000000110a00720b */ /* 0x000fe40003f2e000 */
[----:B------:R-:W-:Y:S01]  /*3c80*/  LOP3.LUT R10, R17, R10, RZ, 0x3c, !PT ;  /* 0x0000000a110a7212 */ /* 0x000fe200078e3cff */
[----:B----4-:R-:W-:Y:S01]  /*3c90*/  IMAD.IADD R12, R12, 0x1, R25 ;  /* 0x000000010c0c7824 */ /* 0x010fe200078e0219 */
[----:B------:R-:W-:Y:S02]  /*3ca0*/  SEL R2, R2, RZ, !P0 ;  /* 0x000000ff02027207 */ /* 0x000fe40004000000 */
[----:B------:R-:W-:Y:S01]  /*3cb0*/  SEL R3, R10, RZ, !P1 ;  /* 0x000000ff0a037207 */ /* 0x000fe20004800000 */
[----:B-----5:R-:W-:Y:S01]  /*3cc0*/  IMAD.IADD R14, R15, 0x1, R14 ;  /* 0x000000010f0e7824 */ /* 0x020fe200078e020e */
[----:B------:R-:W-:-:S02]  /*3cd0*/  FSETP.GEU.AND P0, PT, R27, R12, PT ;  /* 0x0000000c1b00720b */ /* 0x000fc40003f0e000 */
[----:B------:R-:W-:Y:S01]  /*3ce0*/  LOP3.LUT R12, R12, R27, RZ, 0x3c, !PT ;  /* 0x0000001b0c0c7212 */ /* 0x000fe200078e3cff */
[----:B------:R-:W-:Y:S01]  /*3cf0*/  IMAD.IADD R19, R19, 0x1, R18 ;  /* 0x0000000113137824 */ /* 0x000fe200078e0212 */
[----:B------:R-:W-:Y:S02]  /*3d00*/  LOP3.LUT R23, R2, R23, RZ, 0x3c, !PT ;  /* 0x0000001702177212 */ /* 0x000fe400078e3cff */
[----:B------:R-:W-:Y:S02]  /*3d10*/  LOP3.LUT R22, R3, R22, RZ, 0x3c, !PT ;  /* 0x0000001603167212 */ /* 0x000fe400078e3cff */
[----:B------:R-:W-:Y:S01]  /*3d20*/  FSETP.GEU.AND P1, PT, R14, R19, PT ;  /* 0x000000130e00720b */ /* 0x000fe20003f2e000 */
[-C--:B------:R-:W-:Y:S01]  /*3d30*/  IMAD R0, R4, R23.reuse, RZ ;  /* 0x0000001704007224 */ /* 0x080fe200078e02ff */
[----:B------:R-:W-:Y:S01]  /*3d40*/  LOP3.LUT R14, R19, R14, RZ, 0x3c, !PT ;  /* 0x0000000e130e7212 */ /* 0x000fe200078e3cff */
[C---:B------:R-:W-:Y:S01]  /*3d50*/  IMAD R2, R7.reuse, R23, RZ ;  /* 0x0000001707027224 */ /* 0x040fe200078e02ff */
[----:B------:R-:W-:Y:S01]  /*3d60*/  SEL R12, R12, RZ, !P0 ;  /* 0x000000ff0c0c7207 */ /* 0x000fe20004000000 */
[-C--:B------:R-:W-:Y:S01]  /*3d70*/  IMAD R16, R4, R22.reuse, RZ ;  /* 0x0000001604107224 */ /* 0x080fe200078e02ff */
[----:B------:R-:W-:Y:S01]  /*3d80*/  SEL R13, R14, RZ, !P1 ;  /* 0x000000ff0e0d7207 */ /* 0x000fe20004800000 */
[----:B------:R-:W-:Y:S01]  /*3d90*/  IMAD R14, R7, R22, RZ ;  /* 0x00000016070e7224 */ /* 0x000fe200078e02ff */
[----:B------:R-:W-:Y:S01]  /*3da0*/  LOP3.LUT R21, R12, R21, RZ, 0x3c, !PT ;  /* 0x000000150c157212 */ /* 0x000fe200078e3cff */
[----:B------:R-:W0:Y:S01]  /*3db0*/  SHFL.BFLY PT, R11, R0, 0x2, 0x1f ;  /* 0x0c401f00000b7f89 */ /* 0x000e2200000e0000 */
[----:B------:R-:W-:-:S03]  /*3dc0*/  LOP3.LUT R20, R13, R20, RZ, 0x3c, !PT ;  /* 0x000000140d147212 */ /* 0x000fc600078e3cff */
[----:B------:R-:W1:Y:S01]  /*3dd0*/  SHFL.BFLY PT, R3, R2, 0x2, 0x1f ;  /* 0x0c401f0002037f89 */ /* 0x000e6200000e0000 */
[CC--:B------:R-:W-:Y:S02]  /*3de0*/  IMAD R12, R4.reuse, R21.reuse, RZ ;  /* 0x00000015040c7224 */ /* 0x0c0fe400078e02ff */
[C---:B------:R-:W-:Y:S01]  /*3df0*/  IMAD R10, R7.reuse, R21, RZ ;  /* 0x00000015070a7224 */ /* 0x040fe200078e02ff */
[----:B------:R-:W2:Y:S01]  /*3e00*/  SHFL.BFLY PT, R19, R16, 0x2, 0x1f ;  /* 0x0c401f0010137f89 */ /* 0x000ea200000e0000 */
[-C--:B------:R-:W-:Y:S02]  /*3e10*/  IMAD R8, R4, R20.reuse, RZ ;  /* 0x0000001404087224 */ /* 0x080fe400078e02ff */
[----:B------:R-:W-:Y:S01]  /*3e20*/  IMAD R7, R7, R20, RZ ;  /* 0x0000001407077224 */ /* 0x000fe200078e02ff */
[----:B------:R-:W3:Y:S04]  /*3e30*/  SHFL.BFLY PT, R25, R14, 0x2, 0x1f ;  /* 0x0c401f000e197f89 */ /* 0x000ee800000e0000 */
[----:B------:R-:W4:Y:S04]  /*3e40*/  SHFL.BFLY PT, R17, R12, 0x2, 0x1f ;  /* 0x0c401f000c117f89 */ /* 0x000f2800000e0000 */
[----:B------:R-:W5:Y:S04]  /*3e50*/  SHFL.BFLY PT, R15, R10, 0x2, 0x1f ;  /* 0x0c401f000a0f7f89 */ /* 0x000f6800000e0000 */
[----:B------:R-:W5:Y:S01]  /*3e60*/  SHFL.BFLY PT, R13, R8, 0x2, 0x1f ;  /* 0x0c401f00080d7f89 */ /* 0x000f6200000e0000 */
[----:B0-----:R-:W-:-:S03]  /*3e70*/  IMAD.IADD R11, R0, 0x1, R11 ;  /* 0x00000001000b7824 */ /* 0x001fc600078e020b */
[----:B------:R-:W0:Y:S01]  /*3e80*/  SHFL.BFLY PT, R4, R7, 0x2, 0x1f ;  /* 0x0c401f0007047f89 */ /* 0x000e2200000e0000 */
[----:B-1----:R-:W-:Y:S02]  /*3e90*/  IMAD.IADD R2, R2, 0x1, R3 ;  /* 0x0000000102027824 */ /* 0x002fe400078e0203 */
[----:B--2---:R-:W-:-:S03]  /*3ea0*/  IMAD.IADD R19, R16, 0x1, R19 ;  /* 0x0000000110137824 */ /* 0x004fc600078e0213 */
[----:B------:R-:W-:Y:S01]  /*3eb0*/  FSETP.GEU.AND P0, PT, R11, R2, PT ;  /* 0x000000020b00720b */ /* 0x000fe20003f0e000 */
[----:B---3--:R-:W-:Y:S01]  /*3ec0*/  IMAD.IADD R14, R14, 0x1, R25 ;  /* 0x000000010e0e7824 */ /* 0x008fe200078e0219 */
[----:B------:R-:W-:Y:S01]  /*3ed0*/  LOP3.LUT R2, R2, R11, RZ, 0x3c, !PT ;  /* 0x0000000b02027212 */ /* 0x000fe200078e3cff */
[----:B----4-:R-:W-:-:S03]  /*3ee0*/  IMAD.IADD R17, R12, 0x1, R17 ;  /* 0x000000010c117824 */ /* 0x010fc600078e0211 */
[----:B------:R-:W-:Y:S02]  /*3ef0*/  FSETP.GEU.AND P1, PT, R19, R14, PT ;  /* 0x0000000e1300720b */ /* 0x000fe40003f2e000 */
[----:B------:R-:W-:Y:S01]  /*3f00*/  LOP3.LUT R14, R14, R19, RZ, 0x3c, !PT ;  /* 0x000000130e0e7212 */ /* 0x000fe200078e3cff */
[----:B-----5:R-:W-:Y:S01]  /*3f10*/  IMAD.IADD R10, R10, 0x1, R15 ;  /* 0x000000010a0a7824 */ /* 0x020fe200078e020f */
[----:B------:R-:W-:Y:S02]  /*3f20*/  SEL R2, R2, RZ, !P0 ;  /* 0x000000ff02027207 */ /* 0x000fe40004000000 */
[----:B------:R-:W-:Y:S01]  /*3f30*/  SEL R3, R14, RZ, !P1 ;  /* 0x000000ff0e037207 */ /* 0x000fe20004800000 */
[----:B------:R-:W-:Y:S01]  /*3f40*/  IMAD.IADD R13, R8, 0x1, R13 ;  /* 0x00000001080d7824 */ /* 0x000fe200078e020d */
[----:B------:R-:W-:Y:S02]  /*3f50*/  FSETP.GEU.AND P0, PT, R17, R10, PT ;  /* 0x0000000a1100720b */ /* 0x000fe40003f0e000 */
[----:B------:R-:W-:Y:S01]  /*3f60*/  LOP3.LUT R10, R10, R17, RZ, 0x3c, !PT ;  /* 0x000000110a0a7212 */ /* 0x000fe200078e3cff */
[----:B0-----:R-:W-:Y:S01]  /*3f70*/  IMAD.IADD R4, R7, 0x1, R4 ;  /* 0x0000000107047824 */ /* 0x001fe200078e0204 */
[----:B------:R-:W-:-:S02]  /*3f80*/  LOP3.LUT R22, R3, R22, RZ, 0x3c, !PT ;  /* 0x0000001603167212 */ /* 0x000fc400078e3cff */
[----:B------:R-:W-:Y:S02]  /*3f90*/  SEL R10, R10, RZ, !P0 ;  /* 0x000000ff0a0a7207 */ /* 0x000fe40004000000 */
[----:B------:R-:W-:Y:S01]  /*3fa0*/  FSETP.GEU.AND P1, PT, R13, R4, PT ;  /* 0x000000040d00720b */ /* 0x000fe20003f2e000 */
[-C--:B------:R-:W-:Y:S01]  /*3fb0*/  IMAD R0, R6, R22.reuse, RZ ;  /* 0x0000001606007224 */ /* 0x080fe200078e02ff */
[----:B------:R-:W-:Y:S01]  /*3fc0*/  LOP3.LUT R4, R4, R13, RZ, 0x3c, !PT ;  /* 0x0000000d04047212 */ /* 0x000fe200078e3cff */
[C---:B------:R-:W-:Y:S01]  /*3fd0*/  IMAD R8, R5.reuse, R22, RZ ;  /* 0x0000001605087224 */ /* 0x040fe200078e02ff */
[----:B------:R-:W-:Y:S02]  /*3fe0*/  LOP3.LUT R21, R10, R21, RZ, 0x3c, !PT ;  /* 0x000000150a157212 */ /* 0x000fe400078e3cff */
[----:B------:R-:W-:Y:S02]  /*3ff0*/  SEL R3, R4, RZ, !P1 ;  /* 0x000000ff04037207 */ /* 0x000fe40004800000 */
[----:B------:R-:W-:Y:S01]  /*4000*/  LOP3.LUT R23, R2, R23, RZ, 0x3c, !PT ;  /* 0x0000001702177212 */ /* 0x000fe200078e3cff */
[-C--:B------:R-:W-:Y:S01]  /*4010*/  IMAD R13, R5, R21.reuse, RZ ;  /* 0x00000015050d7224 */ /* 0x080fe200078e02ff */
[----:B------:R-:W-:Y:S01]  /*4020*/  LOP3.LUT R20, R3, R20, RZ, 0x3c, !PT ;  /* 0x0000001403147212 */ /* 0x000fe200078e3cff */
[C---:B------:R-:W-:Y:S01]  /*4030*/  IMAD R3, R6.reuse, R21, RZ ;  /* 0x0000001506037224 */ /* 0x040fe200078e02ff */
[----:B------:R-:W-:Y:S01]  /*4040*/  SHFL.BFLY PT, R17, R8, 0x1, 0x1f ;  /* 0x0c201f0008117f89 */ /* 0x000fe200000e0000 */
[----:B------:R-:W-:-:S02]  /*4050*/  IMAD R2, R6, R23, RZ ;  /* 0x0000001706027224 */ /* 0x000fc400078e02ff */
[C---:B------:R-:W-:Y:S01]  /*4060*/  IMAD R12, R5.reuse, R23, RZ ;  /* 0x00000017050c7224 */ /* 0x040fe200078e02ff */
[----:B------:R-:W0:Y:S01]  /*4070*/  SHFL.BFLY PT, R4, R3, 0x1, 0x1f ;  /* 0x0c201f0003047f89 */ /* 0x000e2200000e0000 */
[-C--:B------:R-:W-:Y:S02]  /*4080*/  IMAD R6, R6, R20.reuse, RZ ;  /* 0x0000001406067224 */ /* 0x080fe400078e02ff */
[----:B------:R-:W-:Y:S01]  /*4090*/  IMAD R10, R5, R20, RZ ;  /* 0x00000014050a7224 */ /* 0x000fe200078e02ff */
[----:B------:R-:W1:Y:S04]  /*40a0*/  SHFL.BFLY PT, R7, R2, 0x1, 0x1f ;  /* 0x0c201f0002077f89 */ /* 0x000e6800000e0000 */
[----:B------:R-:W2:Y:S04]  /*40b0*/  SHFL.BFLY PT, R5, R0, 0x1, 0x1f ;  /* 0x0c201f0000057f89 */ /* 0x000ea800000e0000 */
[----:B------:R-:W3:Y:S04]  /*40c0*/  SHFL.BFLY PT, R14, R13, 0x1, 0x1f ;  /* 0x0c201f000d0e7f89 */ /* 0x000ee800000e0000 */
[----:B------:R-:W4:Y:S04]  /*40d0*/  SHFL.BFLY PT, R15, R12, 0x1, 0x1f ;  /* 0x0c201f000c0f7f89 */ /* 0x000f2800000e0000 */
[----:B------:R-:W5:Y:S04]  /*40e0*/  SHFL.BFLY PT, R11, R6, 0x1, 0x1f ;  /* 0x0c201f00060b7f89 */ /* 0x000f6800000e0000 */
[----:B------:R-:W5:Y:S01]  /*40f0*/  SHFL.BFLY PT, R19, R10, 0x1, 0x1f ;  /* 0x0c201f000a137f89 */ /* 0x000f6200000e0000 */
[----:B0-----:R-:W-:-:S02]  /*4100*/  IMAD.IADD R4, R3, 0x1, R4 ;  /* 0x0000000103047824 */ /* 0x001fc400078e0204 */
[----:B-1----:R-:W-:Y:S02]  /*4110*/  IMAD.IADD R7, R2, 0x1, R7 ;  /* 0x0000000102077824 */ /* 0x002fe400078e0207 */
[----:B--2---:R-:W-:Y:S02]  /*4120*/  IMAD.IADD R5, R0, 0x1, R5 ;  /* 0x0000000100057824 */ /* 0x004fe400078e0205 */
[----:B------:R-:W-:Y:S02]  /*4130*/  IMAD.IADD R0, R8, 0x1, R17 ;  /* 0x0000000108007824 */ /* 0x000fe400078e0211 */
[----:B---3--:R-:W-:-:S03]  /*4140*/  IMAD.IADD R3, R13, 0x1, R14 ;  /* 0x000000010d037824 */ /* 0x008fc600078e020e */
[----:B------:R-:W-:Y:S01]  /*4150*/  FSETP.GEU.AND P0, PT, R5, R0, PT ;  /* 0x000000000500720b */ /* 0x000fe20003f0e000 */
[----:B----4-:R-:W-:Y:S01]  /*4160*/  IMAD.IADD R12, R12, 0x1, R15 ;  /* 0x000000010c0c7824 */ /* 0x010fe200078e020f */
[----:B------:R-:W-:Y:S02]  /*4170*/  FSETP.GEU.AND P3, PT, R4, R3, PT ;  /* 0x000000030400720b */ /* 0x000fe40003f6e000 */
[----:B------:R-:W-:Y:S01]  /*4180*/  LOP3.LUT R3, R3, R4, RZ, 0x3c, !PT ;  /* 0x0000000403037212 */ /* 0x000fe200078e3cff */
[----:B-----5:R-:W-:Y:S01]  /*4190*/  IMAD.IADD R11, R6, 0x1, R11 ;  /* 0x00000001060b7824 */ /* 0x020fe200078e020b */
[----:B------:R-:W-:Y:S02]  /*41a0*/  FSETP.GEU.AND P1, PT, R7, R12, PT ;  /* 0x0000000c0700720b */ /* 0x000fe40003f2e000 */
[----:B------:R-:W-:Y:S01]  /*41b0*/  LOP3.LUT R7, R12, R7, RZ, 0x3c, !PT ;  /* 0x000000070c077212 */ /* 0x000fe200078e3cff */
[----:B------:R-:W-:Y:S01]  /*41c0*/  IMAD.IADD R2, R10, 0x1, R19 ;  /* 0x000000010a027824 */ /* 0x000fe200078e0213 */
[----:B------:R-:W-:-:S02]  /*41d0*/  LOP3.LUT R0, R0, R5, RZ, 0x3c, !PT ;  /* 0x0000000500007212 */ /* 0x000fc400078e3cff */
[----:B------:R-:W-:Y:S02]  /*41e0*/  SEL R6, R3, RZ, !P3 ;  /* 0x000000ff03067207 */ /* 0x000fe40005800000 */
[----:B------:R-:W-:Y:S02]  /*41f0*/  FSETP.GEU.AND P2, PT, R11, R2, PT ;  /* 0x000000020b00720b */ /* 0x000fe40003f4e000 */
[----:B------:R-:W-:Y:S02]  /*4200*/  LOP3.LUT R2, R2, R11, RZ, 0x3c, !PT ;  /* 0x0000000b02027212 */ /* 0x000fe400078e3cff */
[----:B------:R-:W-:Y:S02]  /*4210*/  SEL R4, R7, RZ, !P1 ;  /* 0x000000ff07047207 */ /* 0x000fe40004800000 */
[----:B------:R-:W-:Y:S02]  /*4220*/  SEL R3, R0, RZ, !P0 ;  /* 0x000000ff00037207 */ /* 0x000fe40004000000 */
[----:B------:R-:W-:-:S02]  /*4230*/  SEL R5, R2, RZ, !P2 ;  /* 0x000000ff02057207 */ /* 0x000fc40005000000 */
[----:B------:R-:W-:Y:S02]  /*4240*/  LOP3.LUT R4, R4, R23, RZ, 0x3c, !PT ;  /* 0x0000001704047212 */ /* 0x000fe400078e3cff */
[----:B------:R-:W-:Y:S02]  /*4250*/  LOP3.LUT R21, R6, R21, RZ, 0x3c, !PT ;  /* 0x0000001506157212 */ /* 0x000fe400078e3cff */
[----:B------:R-:W-:Y:S02]  /*4260*/  LOP3.LUT R22, R3, R22, RZ, 0x3c, !PT ;  /* 0x0000001603167212 */ /* 0x000fe400078e3cff */
[----:B------:R-:W-:Y:S01]  /*4270*/  LOP3.LUT R7, R5, R20, RZ, 0x3c, !PT ;  /* 0x0000001405077212 */ /* 0x000fe200078e3cff */
[----:B------:R-:W0:Y:S01]  /*4280*/  LDC.64 R2, c[0x0][0x218] ;  /* 0x00008600ff027b82 */ /* 0x000e220000000a00 */
[CC--:B------:R-:W-:Y:S02]  /*4290*/  FSETP.GEU.AND P1, PT, R4.reuse, R21.reuse, PT ;  /* 0x000000150400720b */ /* 0x0c0fe40003f2e000 */
[----:B------:R-:W-:-:S02]  /*42a0*/  LOP3.LUT R5, R4, R21, RZ, 0x3c, !PT ;  /* 0x0000001504057212 */ /* 0x000fc400078e3cff */
[CC--:B------:R-:W-:Y:S02]  /*42b0*/  FSETP.GEU.AND P0, PT, R22.reuse, R7.reuse, PT ;  /* 0x000000071600720b */ /* 0x0c0fe40003f0e000 */
[----:B------:R-:W-:Y:S02]  /*42c0*/  LOP3.LUT R0, R22, R7, RZ, 0x3c, !PT ;  /* 0x0000000716007212 */ /* 0x000fe400078e3cff */
[----:B------:R-:W-:Y:S02]  /*42d0*/  SEL R6, R5, RZ, !P1 ;  /* 0x000000ff05067207 */ /* 0x000fe40004800000 */
[----:B------:R-:W-:Y:S02]  /*42e0*/  SEL R0, R0, RZ, !P0 ;  /* 0x000000ff00007207 */ /* 0x000fe40004000000 */
[----:B------:R-:W-:Y:S02]  /*42f0*/  LOP3.LUT R8, R6, R4, RZ, 0x3c, !PT ;  /* 0x0000000406087212 */ /* 0x000fe400078e3cff */
[----:B------:R-:W-:-:S02]  /*4300*/  LOP3.LUT R5, R0, R22, RZ, 0x3c, !PT ;  /* 0x0000001600057212 */ /* 0x000fc400078e3cff */
[----:B------:R-:W-:Y:S02]  /*4310*/  LOP3.LUT R11, R6, R21, RZ, 0x3c, !PT ;  /* 0x00000015060b7212 */ /* 0x000fe400078e3cff */
[----:B------:R-:W-:Y:S02]  /*4320*/  LOP3.LUT R10, R0, R7, RZ, 0x3c, !PT ;  /* 0x00000007000a7212 */ /* 0x000fe400078e3cff */
[----:B------:R-:W-:Y:S02]  /*4330*/  FSETP.GEU.AND P0, PT, R8, R5, PT ;  /* 0x000000050800720b */ /* 0x000fe40003f0e000 */
[----:B------:R-:W-:Y:S01]  /*4340*/  LOP3.LUT R5, R5, R6, R4, 0x96, !PT ;  /* 0x0000000605057212 */ /* 0x000fe200078e9604 */
[----:B0-----:R-:W-:Y:S01]  /*4350*/  IMAD.WIDE.U32 R2, R9, 0x4, R2 ;  /* 0x0000000409027825 */ /* 0x001fe200078e0002 */
[----:B------:R-:W-:Y:S02]  /*4360*/  FSETP.GEU.AND P1, PT, R11, R10, PT ;  /* 0x0000000a0b00720b */ /* 0x000fe40003f2e000 */
[----:B------:R-:W-:-:S02]  /*4370*/  LOP3.LUT R10, R10, R6, R21, 0x96, !PT ;  /* 0x000000060a0a7212 */ /* 0x000fc400078e9615 */
[----:B------:R-:W-:Y:S02]  /*4380*/  SEL R5, R5, RZ, !P0 ;  /* 0x000000ff05057207 */ /* 0x000fe40004000000 */
[----:B------:R-:W-:Y:S02]  /*4390*/  SEL R10, R10, RZ, !P1 ;  /* 0x000000ff0a0a7207 */ /* 0x000fe40004800000 */
[----:B------:R-:W-:Y:S02]  /*43a0*/  LOP3.LUT R4, R5, R6, R4, 0x96, !PT ;  /* 0x0000000605047212 */ /* 0x000fe400078e9604 */
[----:B------:R-:W-:Y:S02]  /*43b0*/  LOP3.LUT R5, R5, R0, R22, 0x96, !PT ;  /* 0x0000000005057212 */ /* 0x000fe400078e9616 */
[----:B------:R-:W-:Y:S02]  /*43c0*/  LOP3.LUT R6, R10, R6, R21, 0x96, !PT ;  /* 0x000000060a067212 */ /* 0x000fe400078e9615 */
[----:B------:R-:W-:-:S05]  /*43d0*/  LOP3.LUT R7, R10, R0, R7, 0x96, !PT ;  /* 0x000000000a077212 */ /* 0x000fca00078e9607 */
[----:B------:R-:W-:Y:S01]  /*43e0*/  STG.E.128 desc[UR6][R2.64], R4 ;  /* 0x0000000402007986 */ /* 0x000fe2000c101d06 */
[----:B------:R-:W-:Y:S05]  /*43f0*/  EXIT ;  /* 0x000000000000794d */ /* 0x000fea0003800000 */
.L_x_0:
[----:B------:R-:W-:-:S00]  /*4400*/  BRA `(.L_x_0) ;  /* 0xfffffffc00fc7947 */ /* 0x000fc0000383ffff */
[----:B------:R-:W-:-:S00]  /*4410*/  NOP ;  /* 0x0000000000007918 */ /* 0x000fc00000000000 */
        /* <DEDUP_REMOVED lines=14> */
.L_x_1:


//--------------------- .nv.shared.triton_per_fused_sort_0 --------------------------
	.section	.nv.shared.triton_per_fused_sort_0,"aw",@nobits
	.sectionflags	@""
	.align	16
	.zero		1024


//--------------------- .nv.constant0.triton_per_fused_sort_0 --------------------------
	.section	.nv.constant0.triton_per_fused_sort_0,"a",@progbits
	.sectionflags	@""
	.align	4
.nv.constant0.triton_per_fused_sort_0:
	.zero		548
